def matmul_kernel(
    a_ptr,
    b_ptr,
    c_ptr,
    M,
    N,
    K,
    stride_am,
    stride_ak,
    stride_bk,
    stride_bn,
    stride_cm,
    stride_cn,
    BLOCK_M: tl.constexpr,
    BLOCK_N: tl.constexpr,
    BLOCK_K: tl.constexpr,
    GROUP_M: tl.constexpr,
):
    pid = tl.program_id(axis=0)
    num_pid_m = tl.cdiv(M, BLOCK_M)
    num_pid_n = tl.cdiv(N, BLOCK_N)
    num_pid_in_group = GROUP_M * num_pid_n
    group_id = pid // num_pid_in_group
    first_pid_m = group_id * GROUP_M
    group_size_m = min(num_pid_m - first_pid_m, GROUP_M)
    pid_m = first_pid_m + ((pid % num_pid_in_group) % group_size_m)
    pid_n = (pid % num_pid_in_group) // group_size_m

    offs_am = (pid_m * BLOCK_M + tl.arange(0, BLOCK_M)) % M
    offs_bn = (pid_n * BLOCK_N + tl.arange(0, BLOCK_N)) % N
    offs_k = tl.arange(0, BLOCK_K)
    a_ptrs = a_ptr + offs_am[:, None] * stride_am + offs_k[None, :] * stride_ak
    b_ptrs = b_ptr + offs_k[:, None] * stride_bk + offs_bn[None, :] * stride_bn

    acc = tl.zeros((BLOCK_M, BLOCK_N), dtype=tl.float32)
    for kk in range(0, tl.cdiv(K, BLOCK_K)):
        a = tl.load(a_ptrs, mask=offs_k[None, :] < K - kk * BLOCK_K, other=0.0)
        b = tl.load(b_ptrs, mask=offs_k[:, None] < K - kk * BLOCK_K, other=0.0)
        acc = tl.dot(a, b, acc)
        a_ptrs += BLOCK_K * stride_ak
        b_ptrs += BLOCK_K * stride_bk

    c = acc.to(c_ptr.dtype.element_ty)
    offs_cm = pid_m * BLOCK_M + tl.arange(0, BLOCK_M)
    offs_cn = pid_n * BLOCK_N + tl.arange(0, BLOCK_N)
    c_ptrs = c_ptr + offs_cm[:, None] * stride_cm + offs_cn[None, :] * stride_cn
    mask = (offs_cm[:, None] < M) & (offs_cn[None, :] < N)
    tl.store(c_ptrs, c, mask=mask)

# config = {"BLOCK_K": 64, "BLOCK_M": 32, "BLOCK_N": 32, "GROUP_M": 8, "arch": "sm_90", "dtype": "bf16", "num_ctas": 1, "num_stages": 3, "num_warps": 4}
# arch = sm_90


// ===== COMPILED SASS (sm_90a) =====

	.target	sm_90a

	.elftype	@"ET_EXEC"


//--------------------- .note.nv.tkinfo           --------------------------
	.section	.note.nv.tkinfo,"",@"SHT_NOTE"
	.sectionflags	@"SHF_NOTE_NV_TKINFO"
	.tkinfo
        /*0018*/ 	.word	0x00000002
        /*0030*/ 	.string	""
        /*0030*/ 	.string	"ptxas"
        /*0030*/ 	.string	"Cuda compilation tools, release 13.0, V13.0.88"
        /*0030*/ 	.string	"Build cuda_13.0.r13.0/compiler.36424714_0"
        /*0030*/ 	.string	"-v  -suppress-debug-info  -lineinfo  -arch sm_90a "



//--------------------- .note.nv.cuinfo           --------------------------
	.section	.note.nv.cuinfo,"",@"SHT_NOTE"
	.sectionflags	@"SHF_NOTE_NV_CUINFO"
        /*0018*/ 	.short	0x0002
        /*001a*/ 	.short	0x005a
        /*001c*/ 	.short	0x0082
	.zero		2


//--------------------- .nv.info                  --------------------------
	.section	.nv.info,"",@"SHT_CUDA_INFO"
	.align	4


	//----- nvinfo : EIATTR_REGCOUNT
	.align		4
        /*0000*/ 	.byte	0x04, 0x2f
        /*0002*/ 	.short	(.L_1 - .L_0)
	.align		4
.L_0:
        /*0004*/ 	.word	index@(matmul_kernel)
        /*0008*/ 	.word	0x00000080


	//----- nvinfo : EIATTR_FRAME_SIZE
	.align		4
.L_1:
        /*000c*/ 	.byte	0x04, 0x11
        /*000e*/ 	.short	(.L_3 - .L_2)
	.align		4
.L_2:
        /*0010*/ 	.word	index@(matmul_kernel)
        /*0014*/ 	.word	0x00000000


	//----- nvinfo : EIATTR_MIN_STACK_SIZE
	.align		4
.L_3:
        /*0018*/ 	.byte	0x04, 0x12
        /*001a*/ 	.short	(.L_5 - .L_4)
	.align		4
.L_4:
        /*001c*/ 	.word	index@(matmul_kernel)
        /*0020*/ 	.word	0x00000000
.L_5:


//--------------------- .nv.compat                --------------------------
	.section	.nv.compat,"",@"SHT_CUDA_COMPAT_INFO"
	.align	4
        /*0000*/ 	.byte	0x02, 0x09, 0x01, 0x00, 0x02, 0x02, 0x01, 0x00, 0x02, 0x05, 0x05, 0x00, 0x03, 0x07, 0x01, 0x01
        /*0010*/ 	.byte	0x02, 0x03, 0x00, 0x00, 0x02, 0x06, 0x01, 0x00, 0x04, 0x0b, 0x08, 0x00, 0x00, 0x00, 0x00, 0x00
        /*0020*/ 	.byte	0x00, 0x00, 0x00, 0x00


//--------------------- .nv.info.matmul_kernel    --------------------------
	.section	.nv.info.matmul_kernel,"",@"SHT_CUDA_INFO"
	.sectionflags	@""
	.align	4


	//----- nvinfo : EIATTR_CUDA_API_VERSION
	.align		4
        /*0000*/ 	.byte	0x04, 0x37
        /*0002*/ 	.short	(.L_7 - .L_6)
.L_6:
        /*0004*/ 	.word	0x00000082


	//----- nvinfo : EIATTR_KPARAM_INFO
	.align		4
.L_7:
        /*0008*/ 	.byte	0x04, 0x17
        /*000a*/ 	.short	(.L_9 - .L_8)
.L_8:
        /*000c*/ 	.word	0x00000000
        /*0010*/ 	.short	0x000d
        /*0012*/ 	.short	0x0048
        /*0014*/ 	.byte	0x00, 0xf4, 0x21, 0x00


	//----- nvinfo : EIATTR_KPARAM_INFO
	.align		4
.L_9:
        /*0018*/ 	.byte	0x04, 0x17
        /*001a*/ 	.short	(.L_11 - .L_10)
.L_10:
        /*001c*/ 	.word	0x00000000
        /*0020*/ 	.short	0x000c
        /*0022*/ 	.short	0x0040
        /*0024*/ 	.byte	0x00, 0xf4, 0x21, 0x00


	//----- nvinfo : EIATTR_KPARAM_INFO
	.align		4
.L_11:
        /*0028*/ 	.byte	0x04, 0x17
        /*002a*/ 	.short	(.L_13 - .L_12)
.L_12:
        /*002c*/ 	.word	0x00000000
        /*0030*/ 	.short	0x000b
        /*0032*/ 	.short	0x0038
        /*0034*/ 	.byte	0x00, 0xf0, 0x11, 0x00


	//----- nvinfo : EIATTR_KPARAM_INFO
	.align		4
.L_13:
        /*0038*/ 	.byte	0x04, 0x17
        /*003a*/ 	.short	(.L_15 - .L_14)
.L_14:
        /*003c*/ 	.word	0x00000000
        /*0040*/ 	.short	0x000a
        /*0042*/ 	.short	0x0034
        /*0044*/ 	.byte	0x00, 0xf0, 0x11, 0x00


	//----- nvinfo : EIATTR_KPARAM_INFO
	.align		4
.L_15:
        /*0048*/ 	.byte	0x04, 0x17
        /*004a*/ 	.short	(.L_17 - .L_16)
.L_16:
        /*004c*/ 	.word	0x00000000
        /*0050*/ 	.short	0x0009
        /*0052*/ 	.short	0x0030
        /*0054*/ 	.byte	0x00, 0xf0, 0x11, 0x00


	//----- nvinfo : EIATTR_KPARAM_INFO
	.align		4
.L_17:
        /*0058*/ 	.byte	0x04, 0x17
        /*005a*/ 	.short	(.L_19 - .L_18)
.L_18:
        /*005c*/ 	.word	0x00000000
        /*0060*/ 	.short	0x0008
        /*0062*/ 	.short	0x002c
        /*0064*/ 	.byte	0x00, 0xf0, 0x11, 0x00


	//----- nvinfo : EIATTR_KPARAM_INFO
	.align		4
.L_19:
        /*0068*/ 	.byte	0x04, 0x17
        /*006a*/ 	.short	(.L_21 - .L_20)
.L_20:
        /*006c*/ 	.word	0x00000000
        /*0070*/ 	.short	0x0007
        /*0072*/ 	.short	0x0028
        /*0074*/ 	.byte	0x00, 0xf0, 0x11, 0x00


	//----- nvinfo : EIATTR_KPARAM_INFO
	.align		4
.L_21:
        /*0078*/ 	.byte	0x04, 0x17
        /*007a*/ 	.short	(.L_23 - .L_22)
.L_22:
        /*007c*/ 	.word	0x00000000
        /*0080*/ 	.short	0x0006
        /*0082*/ 	.short	0x0024
        /*0084*/ 	.byte	0x00, 0xf0, 0x11, 0x00


	//----- nvinfo : EIATTR_KPARAM_INFO
	.align		4
.L_23:
        /*0088*/ 	.byte	0x04, 0x17
        /*008a*/ 	.short	(.L_25 - .L_24)
.L_24:
        /*008c*/ 	.word	0x00000000
        /*0090*/ 	.short	0x0005
        /*0092*/ 	.short	0x0020
        /*0094*/ 	.byte	0x00, 0xf0, 0x11, 0x00


	//----- nvinfo : EIATTR_KPARAM_INFO
	.align		4
.L_25:
        /*0098*/ 	.byte	0x04, 0x17
        /*009a*/ 	.short	(.L_27 - .L_26)
.L_26:
        /*009c*/ 	.word	0x00000000
        /*00a0*/ 	.short	0x0004
        /*00a2*/ 	.short	0x001c
        /*00a4*/ 	.byte	0x00, 0xf0, 0x11, 0x00


	//----- nvinfo : EIATTR_KPARAM_INFO
	.align		4
.L_27:
        /*00a8*/ 	.byte	0x04, 0x17
        /*00aa*/ 	.short	(.L_29 - .L_28)
.L_28:
        /*00ac*/ 	.word	0x00000000
        /*00b0*/ 	.short	0x0003
        /*00b2*/ 	.short	0x0018
        /*00b4*/ 	.byte	0x00, 0xf0, 0x11, 0x00


	//----- nvinfo : EIATTR_KPARAM_INFO
	.align		4
.L_29:
        /*00b8*/ 	.byte	0x04, 0x17
        /*00ba*/ 	.short	(.L_31 - .L_30)
.L_30:
        /*00bc*/ 	.word	0x00000000
        /*00c0*/ 	.short	0x0002
        /*00c2*/ 	.short	0x0010
        /*00c4*/ 	.byte	0x00, 0xf4, 0x21, 0x00


	//----- nvinfo : EIATTR_KPARAM_INFO
	.align		4
.L_31:
        /*00c8*/ 	.byte	0x04, 0x17
        /*00ca*/ 	.short	(.L_33 - .L_32)
.L_32:
        /*00cc*/ 	.word	0x00000000
        /*00d0*/ 	.short	0x0001
        /*00d2*/ 	.short	0x0008
        /*00d4*/ 	.byte	0x00, 0xf4, 0x21, 0x00


	//----- nvinfo : EIATTR_KPARAM_INFO
	.align		4
.L_33:
        /*00d8*/ 	.byte	0x04, 0x17
        /*00da*/ 	.short	(.L_35 - .L_34)
.L_34:
        /*00dc*/ 	.word	0x00000000
        /*00e0*/ 	.short	0x0000
        /*00e2*/ 	.short	0x0000
        /*00e4*/ 	.byte	0x00, 0xf4, 0x21, 0x00


	//----- nvinfo : EIATTR_SPARSE_MMA_MASK
	.align		4
.L_35:
        /*00e8*/ 	.byte	0x03, 0x50
        /*00ea*/ 	.short	0x0000


	//----- nvinfo : EIATTR_MAXREG_COUNT
	.align		4
        /*00ec*/ 	.byte	0x03, 0x1b
        /*00ee*/ 	.short	0x00ff


	//----- nvinfo : EIATTR_NUM_BARRIERS
	.align		4
        /*00f0*/ 	.byte	0x02, 0x4c
        /*00f2*/ 	.byte	0x01
	.zero		1


	//----- nvinfo : EIATTR_MERCURY_ISA_VERSION
	.align		4
        /*00f4*/ 	.byte	0x03, 0x5f
        /*00f6*/ 	.short	0x0101


	//----- nvinfo : EIATTR_EXIT_INSTR_OFFSETS
	.align		4
        /*00f8*/ 	.byte	0x04, 0x1c
        /*00fa*/ 	.short	(.L_37 - .L_36)


	//   ....[0]....
.L_36:
        /*00fc*/ 	.word	0x00002e70


	//   ....[1]....
        /*0100*/ 	.word	0x00002ea0


	//----- nvinfo : EIATTR_REQNTID
	.align		4
.L_37:
        /*0104*/ 	.byte	0x04, 0x10
        /*0106*/ 	.short	(.L_39 - .L_38)
.L_38:
        /*0108*/ 	.word	0x00000080
        /*010c*/ 	.word	0x00000001
        /*0110*/ 	.word	0x00000001


	//----- nvinfo : EIATTR_CBANK_PARAM_SIZE
	.align		4
.L_39:
        /*0114*/ 	.byte	0x03, 0x19
        /*0116*/ 	.short	0x0050


	//----- nvinfo : EIATTR_PARAM_CBANK
	.align		4
        /*0118*/ 	.byte	0x04, 0x0a
        /*011a*/ 	.short	(.L_41 - .L_40)
	.align		4
.L_40:
        /*011c*/ 	.word	index@(.nv.constant0.matmul_kernel)
        /*0120*/ 	.short	0x0210
        /*0122*/ 	.short	0x0050


	//----- nvinfo : EIATTR_SW_WAR
	.align		4
.L_41:
        /*0124*/ 	.byte	0x04, 0x36
        /*0126*/ 	.short	(.L_43 - .L_42)
.L_42:
        /*0128*/ 	.word	0x00000008
.L_43:


//--------------------- .nv.callgraph             --------------------------
	.section	.nv.callgraph,"",@"SHT_CUDA_CALLGRAPH"
	.align	4
	.sectionentsize	8
	.align		4
        /*0000*/ 	.word	0x00000000
	.align		4
        /*0004*/ 	.word	0xffffffff
	.align		4
        /*0008*/ 	.word	0x00000000
	.align		4
        /*000c*/ 	.word	0xfffffffe
	.align		4
        /*0010*/ 	.word	0x00000000
	.align		4
        /*0014*/ 	.word	0xfffffffd
	.align		4
        /*0018*/ 	.word	0x00000000
	.align		4
        /*001c*/ 	.word	0xfffffffc


//--------------------- .text.matmul_kernel       --------------------------
	.section	.text.matmul_kernel,"ax",@progbits
	.align	128
        .global         matmul_kernel
        .type           matmul_kernel,@function
        .size           matmul_kernel,(.L_x_3 - matmul_kernel)
        .other          matmul_kernel,@"STO_CUDA_ENTRY STV_DEFAULT"
matmul_kernel:
.text.matmul_kernel:
[----:B------:R-:W-:Y:S08]  /*0000*/  LDC R1, c[0x0][0x28] ;  /* 0x00000a00ff017b82 */ /* 0x000ff00000000800 */
[----:B------:R-:W0:Y:S01]  /*0010*/  LDC.64 R16, c[0x0][0x228] ;  /* 0x00008a00ff107b82 */ /* 0x000e220000000a00 */
[----:B------:R-:W1:Y:S01]  /*0020*/  S2R R5, SR_CTAID.X ;  /* 0x0000000000057919 */ /* 0x000e620000002500 */
[----:B------:R-:W-:Y:S01]  /*0030*/  UMOV UR4, 0x400 ;  /* 0x0000040000047882 */ /* 0x000fe20000000000 */
[----:B------:R-:W-:-:S05]  /*0040*/  ULDC.64 UR6, c[0x0][0x208] ;  /* 0x0000820000067ab9 */ /* 0x000fca0000000a00 */
[----:B------:R-:W2:Y:S08]  /*0050*/  LDC R78, c[0x0][0x230] ;  /* 0x00008c00ff4e7b82 */ /* 0x000eb00000000800 */
[----:B------:R-:W3:Y:S01]  /*0060*/  S2UR UR5, SR_CgaCtaId ;  /* 0x00000000000579c3 */ /* 0x000ee20000008800 */
[----:B0-----:R-:W-:-:S05]  /*0070*/  VIADD R0, R17, 0x1f ;  /* 0x0000001f11007836 */ /* 0x001fca0000000000 */
[----:B------:R-:W-:Y:S01]  /*0080*/  SHF.R.S32.HI R3, RZ, 0x1f, R0 ;  /* 0x0000001fff037819 */ /* 0x000fe20000011400 */
[----:B--2---:R-:W-:-:S03]  /*0090*/  VIADD R78, R78, 0x3f ;  /* 0x0000003f4e4e7836 */ /* 0x004fc60000000000 */
[----:B------:R-:W-:Y:S02]  /*00a0*/  LEA.HI R3, R3, R0, RZ, 0x5 ;  /* 0x0000000003037211 */ /* 0x000fe400078f28ff */
[----:B-1----:R-:W-:Y:S02]  /*00b0*/  IABS R8, R5 ;  /* 0x0000000500087213 */ /* 0x002fe40000000000 */
[----:B------:R-:W-:Y:S01]  /*00c0*/  SHF.R.S32.HI R3, RZ, 0x5, R3 ;  /* 0x00000005ff037819 */ /* 0x000fe20000011403 */
[----:B---3--:R-:W-:-:S04]  /*00d0*/  ULEA UR4, UR5, UR4, 0x18 ;  /* 0x0000000405047291 */ /* 0x008fc8000f8ec03f */
[----:B------:R-:W-:-:S05]  /*00e0*/  IMAD.SHL.U32 R4, R3, 0x8, RZ ;  /* 0x0000000803047824 */ /* 0x000fca00078e00ff */
[-C--:B------:R-:W-:Y:S02]  /*00f0*/  IABS R7, R4.reuse ;  /* 0x0000000400077213 */ /* 0x080fe40000000000 */
[----:B------:R-:W-:Y:S02]  /*0100*/  IABS R10, R4 ;  /* 0x00000004000a7213 */ /* 0x000fe40000000000 */
[----:B------:R-:W0:Y:S08]  /*0110*/  I2F.RP R0, R7 ;  /* 0x0000000700007306 */ /* 0x000e300000209400 */
[----:B0-----:R-:W0:Y:S02]  /*0120*/  MUFU.RCP R0, R0 ;  /* 0x0000000000007308 */ /* 0x001e240000001000 */
[----:B0-----:R-:W-:-:S02]  /*0130*/  VIADD R2, R0, 0xffffffe ;  /* 0x0ffffffe00027836 */ /* 0x001fc40000000000 */
[----:B------:R-:W-:-:S04]  /*0140*/  IMAD.MOV R0, RZ, RZ, -R10 ;  /* 0x000000ffff007224 */ /* 0x000fc800078e0a0a */
[----:B------:R0:W1:Y:S02]  /*0150*/  F2I.FTZ.U32.TRUNC.NTZ R3, R2 ;  /* 0x0000000200037305 */ /* 0x000064000021f000 */
[----:B0-----:R-:W-:Y:S02]  /*0160*/  IMAD.MOV.U32 R2, RZ, RZ, RZ ;  /* 0x000000ffff027224 */ /* 0x001fe400078e00ff */
[----:B-1----:R-:W-:-:S04]  /*0170*/  IMAD.MOV R6, RZ, RZ, -R3 ;  /* 0x000000ffff067224 */ /* 0x002fc800078e0a03 */
[----:B------:R-:W-:Y:S02]  /*0180*/  IMAD R9, R6, R7, RZ ;  /* 0x0000000706097224 */ /* 0x000fe400078e02ff */
[----:B------:R-:W-:Y:S02]  /*0190*/  IMAD.MOV.U32 R6, RZ, RZ, R8 ;  /* 0x000000ffff067224 */ /* 0x000fe400078e0008 */
[----:B------:R-:W-:-:S06]  /*01a0*/  IMAD.HI.U32 R3, R3, R9, R2 ;  /* 0x0000000903037227 */ /* 0x000fcc00078e0002 */
[----:B------:R-:W-:-:S04]  /*01b0*/  IMAD.HI.U32 R3, R3, R6, RZ ;  /* 0x0000000603037227 */ /* 0x000fc800078e00ff */
[----:B------:R-:W-:-:S05]  /*01c0*/  IMAD R0, R3, R0, R6 ;  /* 0x0000000003007224 */ /* 0x000fca00078e0206 */
[----:B------:R-:W-:-:S13]  /*01d0*/  ISETP.GT.U32.AND P1, PT, R7, R0, PT ;  /* 0x000000000700720c */ /* 0x000fda0003f24070 */
[----:B------:R-:W-:Y:S02]  /*01e0*/  @!P1 IMAD.IADD R0, R0, 0x1, -R7 ;  /* 0x0000000100009824 */ /* 0x000fe400078e0a07 */
[----:B------:R-:W-:Y:S01]  /*01f0*/  @!P1 VIADD R3, R3, 0x1 ;  /* 0x0000000103039836 */ /* 0x000fe20000000000 */
[----:B------:R-:W-:Y:S02]  /*0200*/  ISETP.NE.AND P1, PT, R4, RZ, PT ;  /* 0x000000ff0400720c */ /* 0x000fe40003f25270 */
[----:B------:R-:W-:Y:S02]  /*0210*/  ISETP.GE.U32.AND P0, PT, R0, R7, PT ;  /* 0x000000070000720c */ /* 0x000fe40003f06070 */
[----:B------:R-:W-:-:S04]  /*0220*/  LOP3.LUT R0, R5, R4, RZ, 0x3c, !PT ;  /* 0x0000000405007212 */ /* 0x000fc800078e3cff */
[----:B------:R-:W-:Y:S01]  /*0230*/  ISETP.GE.AND P2, PT, R0, RZ, PT ;  /* 0x000000ff0000720c */ /* 0x000fe20003f46270 */
[----:B------:R-:W-:-:S06]  /*0240*/  VIADD R0, R16, 0x1f ;  /* 0x0000001f10007836 */ /* 0x000fcc0000000000 */
[----:B------:R-:W-:-:S04]  /*0250*/  @P0 VIADD R3, R3, 0x1 ;  /* 0x0000000103030836 */ /* 0x000fc80000000000 */
[----:B------:R-:W-:Y:S01]  /*0260*/  IMAD.MOV.U32 R2, RZ, RZ, R3 ;  /* 0x000000ffff027224 */ /* 0x000fe200078e0003 */
[----:B------:R-:W-:-:S03]  /*0270*/  SHF.R.S32.HI R3, RZ, 0x1f, R0 ;  /* 0x0000001fff037819 */ /* 0x000fc60000011400 */
[----:B------:R-:W-:Y:S01]  /*0280*/  @!P2 IMAD.MOV R2, RZ, RZ, -R2 ;  /* 0x000000ffff02a224 */ /* 0x000fe200078e0a02 */
[----:B------:R-:W-:Y:S02]  /*0290*/  @!P1 LOP3.LUT R2, RZ, R4, RZ, 0x33, !PT ;  /* 0x00000004ff029212 */ /* 0x000fe400078e33ff */
[----:B------:R-:W-:-:S03]  /*02a0*/  LEA.HI R3, R3, R0, RZ, 0x5 ;  /* 0x0000000003037211 */ /* 0x000fc600078f28ff */
[----:B------:R-:W-:Y:S02]  /*02b0*/  IMAD.SHL.U32 R6, R2, 0x8, RZ ;  /* 0x0000000802067824 */ /* 0x000fe400078e00ff */
[----:B------:R-:W-:-:S03]  /*02c0*/  IMAD.MOV R2, RZ, RZ, -R2 ;  /* 0x000000ffff027224 */ /* 0x000fc600078e0a02 */
[----:B------:R-:W-:Y:S01]  /*02d0*/  LEA.HI.SX32 R3, R3, -R6, 0x1b ;  /* 0x8000000603037211 */ /* 0x000fe200078fdaff */
[----:B------:R-:W-:-:S03]  /*02e0*/  IMAD R4, R4, R2, R5 ;  /* 0x0000000204047224 */ /* 0x000fc600078e0205 */
[----:B------:R-:W-:Y:S02]  /*02f0*/  VIMNMX R11, R3, 0x8, PT ;  /* 0x00000008030b7848 */ /* 0x000fe40003fe0100 */
[----:B------:R-:W-:Y:S02]  /*0300*/  IABS R9, R4 ;  /* 0x0000000400097213 */ /* 0x000fe40000000000 */
[----:B------:R-:W-:-:S04]  /*0310*/  IABS R7, R11 ;  /* 0x0000000b00077213 */ /* 0x000fc80000000000 */
[----:B------:R-:W0:Y:S08]  /*0320*/  I2F.RP R0, R7 ;  /* 0x0000000700007306 */ /* 0x000e300000209400 */
[----:B0-----:R-:W0:Y:S02]  /*0330*/  MUFU.RCP R0, R0 ;  /* 0x0000000000007308 */ /* 0x001e240000001000 */
[----:B0-----:R-:W-:-:S06]  /*0340*/  VIADD R3, R0, 0xffffffe ;  /* 0x0ffffffe00037836 */ /* 0x001fcc0000000000 */
[----:B------:R-:W0:Y:S02]  /*0350*/  F2I.FTZ.U32.TRUNC.NTZ R3, R3 ;  /* 0x0000000300037305 */ /* 0x000e24000021f000 */
[----:B0-----:R-:W-:-:S04]  /*0360*/  IMAD.MOV R8, RZ, RZ, -R3 ;  /* 0x000000ffff087224 */ /* 0x001fc800078e0a03 */
[----:B------:R-:W-:Y:S01]  /*0370*/  IMAD.MOV.U32 R2, RZ, RZ, R8 ;  /* 0x000000ffff027224 */ /* 0x000fe200078e0008 */
[----:B------:R-:W-:-:S03]  /*0380*/  IABS R8, R11 ;  /* 0x0000000b00087213 */ /* 0x000fc60000000000 */
[----:B------:R-:W-:Y:S02]  /*0390*/  IMAD R5, R2, R7, RZ ;  /* 0x0000000702057224 */ /* 0x000fe400078e02ff */
[----:B------:R-:W-:Y:S02]  /*03a0*/  IMAD.MOV.U32 R2, RZ, RZ, RZ ;  /* 0x000000ffff027224 */ /* 0x000fe400078e00ff */
[----:B------:R-:W-:Y:S02]  /*03b0*/  IMAD.MOV R0, RZ, RZ, -R8 ;  /* 0x000000ffff007224 */ /* 0x000fe400078e0a08 */
[----:B------:R-:W-:Y:S01]  /*03c0*/  IMAD.HI.U32 R2, R3, R5, R2 ;  /* 0x0000000503027227 */ /* 0x000fe200078e0002 */
[----:B------:R-:W-:-:S04]  /*03d0*/  LOP3.LUT R3, R4, R11, RZ, 0x3c, !PT ;  /* 0x0000000b04037212 */ /* 0x000fc800078e3cff */
[----:B------:R-:W-:Y:S01]  /*03e0*/  ISETP.GE.AND P2, PT, R3, RZ, PT ;  /* 0x000000ff0300720c */ /* 0x000fe20003f46270 */
[----:B------:R-:W-:-:S04]  /*03f0*/  IMAD.HI.U32 R2, R2, R9, RZ ;  /* 0x0000000902027227 */ /* 0x000fc800078e00ff */
[----:B------:R-:W-:-:S05]  /*0400*/  IMAD R0, R2, R0, R9 ;  /* 0x0000000002007224 */ /* 0x000fca00078e0209 */
[----:B------:R-:W-:-:S13]  /*0410*/  ISETP.GT.U32.AND P1, PT, R7, R0, PT ;  /* 0x000000000700720c */ /* 0x000fda0003f24070 */
[----:B------:R-:W-:Y:S02]  /*0420*/  @!P1 IMAD.IADD R0, R0, 0x1, -R7 ;  /* 0x0000000100009824 */ /* 0x000fe400078e0a07 */
[----:B------:R-:W-:Y:S01]  /*0430*/  @!P1 VIADD R2, R2, 0x1 ;  /* 0x0000000102029836 */ /* 0x000fe20000000000 */
[----:B------:R-:W-:Y:S02]  /*0440*/  ISETP.NE.AND P1, PT, R11, RZ, PT ;  /* 0x000000ff0b00720c */ /* 0x000fe40003f25270 */
[----:B------:R-:W-:Y:S02]  /*0450*/  ISETP.GE.U32.AND P0, PT, R0, R7, PT ;  /* 0x000000070000720c */ /* 0x000fe40003f06070 */
[----:B------:R-:W0:Y:S11]  /*0460*/  S2R R0, SR_TID.X ;  /* 0x0000000000007919 */ /* 0x000e360000002100 */
[----:B------:R-:W-:-:S04]  /*0470*/  @P0 VIADD R2, R2, 0x1 ;  /* 0x0000000102020836 */ /* 0x000fc80000000000 */
[----:B------:R-:W-:-:S04]  /*0480*/  IMAD.MOV.U32 R7, RZ, RZ, R2 ;  /* 0x000000ffff077224 */ /* 0x000fc800078e0002 */
[----:B------:R-:W-:Y:S01]  /*0490*/  @!P2 IMAD.MOV R7, RZ, RZ, -R7 ;  /* 0x000000ffff07a224 */ /* 0x000fe200078e0a07 */
[----:B------:R-:W-:Y:S02]  /*04a0*/  @!P1 LOP3.LUT R7, RZ, R11, RZ, 0x33, !PT ;  /* 0x0000000bff079212 */ /* 0x000fe400078e33ff */
[----:B------:R-:W-:-:S03]  /*04b0*/  ISETP.GT.AND P1, PT, R78, 0x3f, PT ;  /* 0x0000003f4e00780c */ /* 0x000fc60003f24270 */
[----:B------:R-:W-:Y:S02]  /*04c0*/  IMAD.MOV R2, RZ, RZ, -R7 ;  /* 0x000000ffff027224 */ /* 0x000fe400078e0a07 */
[----:B------:R-:W-:Y:S02]  /*04d0*/  IMAD.SHL.U32 R7, R7, 0x20, RZ ;  /* 0x0000002007077824 */ /* 0x000fe400078e00ff */
[----:B------:R-:W-:Y:S01]  /*04e0*/  IMAD R2, R11, R2, R4 ;  /* 0x000000020b027224 */ /* 0x000fe200078e0204 */
[----:B0-----:R-:W-:-:S03]  /*04f0*/  LOP3.LUT R3, R0, 0x1f, RZ, 0xc0, !PT ;  /* 0x0000001f00037812 */ /* 0x001fc600078ec0ff */
[----:B------:R-:W-:Y:S01]  /*0500*/  IMAD.IADD R2, R6, 0x1, R2 ;  /* 0x0000000106027824 */ /* 0x000fe200078e0202 */
[----:B------:R-:W-:Y:S01]  /*0510*/  SHF.R.U32.HI R4, RZ, 0x5, R0 ;  /* 0x00000005ff047819 */ /* 0x000fe20000011600 */
[C---:B------:R-:W-:Y:S01]  /*0520*/  @!P1 IMAD.SHL.U32 R5, R0.reuse, 0x2, RZ ;  /* 0x0000000200059824 */ /* 0x040fe200078e00ff */
[----:B------:R-:W-:Y:S01]  /*0530*/  LOP3.LUT P0, RZ, R0, 0x40, RZ, 0xc0, !PT ;  /* 0x0000004000ff7812 */ /* 0x000fe2000780c0ff */
[----:B------:R-:W-:Y:S01]  /*0540*/  IMAD R2, R2, 0x20, R3 ;  /* 0x0000002002027824 */ /* 0x000fe200078e0203 */
[C---:B------:R-:W-:Y:S01]  /*0550*/  LEA.HI R3, R0.reuse, 0x1c, RZ, 0x1b ;  /* 0x0000001c00037811 */ /* 0x040fe200078fd8ff */
[----:B------:R-:W-:Y:S01]  /*0560*/  @!P1 IMAD.SHL.U32 R6, R0, 0x8, RZ ;  /* 0x0000000800069824 */ /* 0x000fe200078e00ff */
[----:B------:R-:W-:Y:S02]  /*0570*/  SGXT.U32 R4, R4, 0x2 ;  /* 0x000000020404781a */ /* 0x000fe40000000000 */
[----:B------:R-:W-:Y:S02]  /*0580*/  @!P1 CS2R R44, SRZ ;  /* 0x00000000002c9805 */ /* 0x000fe4000001ff00 */
[----:B------:R-:W-:Y:S01]  /*0590*/  @!P1 CS2R R46, SRZ ;  /* 0x00000000002e9805 */ /* 0x000fe2000001ff00 */
[----:B------:R-:W-:Y:S06]  /*05a0*/  @!P1 BRA `(.L_x_0) ;  /* 0x0000002000d49947 */ /* 0x000fec0003800000 */
[----:B------:R-:W-:Y:S01]  /*05b0*/  IABS R14, R16 ;  /* 0x00000010000e7213 */ /* 0x000fe20000000000 */
[----:B------:R-:W0:Y:S01]  /*05c0*/  LDC.64 R60, c[0x0][0x218] ;  /* 0x00008600ff3c7b82 */ /* 0x000e220000000a00 */
[----:B------:R-:W-:Y:S01]  /*05d0*/  IABS R12, R17 ;  /* 0x00000011000c7213 */ /* 0x000fe20000000000 */
[----:B------:R-:W-:Y:S01]  /*05e0*/  ULDC UR5, c[0x0][0x234] ;  /* 0x00008d0000057ab9 */ /* 0x000fe20000000800 */
[----:B------:R-:W1:Y:S01]  /*05f0*/  I2F.RP R6, R14 ;  /* 0x0000000e00067306 */ /* 0x000e620000209400 */
[----:B------:R-:W-:Y:S01]  /*0600*/  IABS R15, R2 ;  /* 0x00000002000f7213 */ /* 0x000fe20000000000 */
[----:B------:R-:W-:Y:S01]  /*0610*/  ULDC.64 UR8, c[0x0][0x210] ;  /* 0x0000840000087ab9 */ /* 0x000fe20000000a00 */
[----:B------:R-:W-:Y:S02]  /*0620*/  ISETP.GE.AND P5, PT, R2, RZ, PT ;  /* 0x000000ff0200720c */ /* 0x000fe40003fa6270 */
[----:B------:R-:W-:Y:S02]  /*0630*/  CS2R R44, SRZ ;  /* 0x00000000002c7805 */ /* 0x000fe4000001ff00 */
[----:B------:R-:W-:Y:S01]  /*0640*/  ISETP.NE.AND P6, PT, R16, RZ, PT ;  /* 0x000000ff1000720c */ /* 0x000fe20003fc5270 */
[----:B------:R-:W2:Y:S01]  /*0650*/  LDC R95, c[0x0][0x23c] ;  /* 0x00008f00ff5f7b82 */ /* 0x000ea20000000800 */
[----:B------:R-:W-:Y:S01]  /*0660*/  LEA.HI R97, R0, 0x3c, RZ, 0x1b ;  /* 0x0000003c00617811 */ /* 0x000fe200078fd8ff */
[----:B------:R-:W3:Y:S01]  /*0670*/  I2F.RP R5, R12 ;  /* 0x0000000c00057306 */ /* 0x000ee20000209400 */
[----:B------:R-:W-:-:S02]  /*0680*/  LOP3.LUT R99, R4, 0x38, RZ, 0xfc, !PT ;  /* 0x0000003804637812 */ /* 0x000fc400078efcff */
[----:B------:R-:W-:Y:S02]  /*0690*/  CS2R R46, SRZ ;  /* 0x00000000002e7805 */ /* 0x000fe4000001ff00 */
[C---:B------:R-:W-:Y:S02]  /*06a0*/  LOP3.LUT R101, R4.reuse, 0x34, RZ, 0xfc, !PT ;  /* 0x0000003404657812 */ /* 0x040fe400078efcff */
[----:B------:R-:W-:Y:S02]  /*06b0*/  CS2R R52, SRZ ;  /* 0x0000000000347805 */ /* 0x000fe4000001ff00 */
[C---:B------:R-:W-:Y:S02]  /*06c0*/  LOP3.LUT R103, R4.reuse, 0x30, RZ, 0xfc, !PT ;  /* 0x0000003004677812 */ /* 0x040fe400078efcff */
[----:B------:R-:W-:Y:S02]  /*06d0*/  CS2R R54, SRZ ;  /* 0x0000000000367805 */ /* 0x000fe4000001ff00 */
[C---:B------:R-:W-:Y:S01]  /*06e0*/  LOP3.LUT R105, R4.reuse, 0x2c, RZ, 0xfc, !PT ;  /* 0x0000002c04697812 */ /* 0x040fe200078efcff */
[----:B-1----:R-:W1:Y:S01]  /*06f0*/  MUFU.RCP R6, R6 ;  /* 0x0000000600067308 */ /* 0x002e620000001000 */
[----:B------:R-:W-:-:S02]  /*0700*/  LOP3.LUT R83, R4, 0x20, RZ, 0xfc, !PT ;  /* 0x0000002004537812 */ /* 0x000fc400078efcff */
[C---:B------:R-:W-:Y:S02]  /*0710*/  LOP3.LUT R85, R4.reuse, 0x18, RZ, 0xfc, !PT ;  /* 0x0000001804557812 */ /* 0x040fe400078efcff */
[C---:B------:R-:W-:Y:S02]  /*0720*/  LOP3.LUT R91, R4.reuse, 0x8, RZ, 0xfc, !PT ;  /* 0x00000008045b7812 */ /* 0x040fe400078efcff */
[----:B------:R-:W-:Y:S01]  /*0730*/  LOP3.LUT R89, R4, 0x4, RZ, 0xfc, !PT ;  /* 0x0000000404597812 */ /* 0x000fe200078efcff */
[----:B---3--:R-:W3:Y:S01]  /*0740*/  MUFU.RCP R5, R5 ;  /* 0x0000000500057308 */ /* 0x008ee20000001000 */
[----:B-1----:R-:W-:Y:S01]  /*0750*/  VIADD R10, R6, 0xffffffe ;  /* 0x0ffffffe060a7836 */ /* 0x002fe20000000000 */
[----:B------:R-:W-:-:S06]  /*0760*/  LOP3.LUT R6, R0, 0x40, RZ, 0xc0, !PT ;  /* 0x0000004000067812 */ /* 0x000fcc00078ec0ff */
[----:B------:R1:W4:Y:S01]  /*0770*/  F2I.FTZ.U32.TRUNC.NTZ R11, R10 ;  /* 0x0000000a000b7305 */ /* 0x000322000021f000 */
[----:B------:R-:W-:Y:S01]  /*0780*/  LEA.HI R24, R6, R7, RZ, 0x1a ;  /* 0x0000000706187211 */ /* 0x000fe200078fd0ff */
[----:B---3--:R-:W-:-:S03]  /*0790*/  VIADD R8, R5, 0xffffffe ;  /* 0x0ffffffe05087836 */ /* 0x008fc60000000000 */
[----:B------:R-:W-:Y:S01]  /*07a0*/  IABS R35, R24 ;  /* 0x0000001800237213 */ /* 0x000fe20000000000 */
[C---:B------:R-:W-:Y:S02]  /*07b0*/  VIADD R18, R24.reuse, 0x1e ;  /* 0x0000001e18127836 */ /* 0x040fe40000000000 */
[----:B------:R3:W5:Y:S01]  /*07c0*/  F2I.FTZ.U32.TRUNC.NTZ R9, R8 ;  /* 0x0000000800097305 */ /* 0x000762000021f000 */
[----:B-1----:R-:W-:Y:S02]  /*07d0*/  IMAD.MOV.U32 R10, RZ, RZ, RZ ;  /* 0x000000ffff0a7224 */ /* 0x002fe400078e00ff */
[----:B------:R-:W-:Y:S01]  /*07e0*/  VIADD R20, R24, 0x1c ;  /* 0x0000001c18147836 */ /* 0x000fe20000000000 */
[----:B------:R-:W-:Y:S01]  /*07f0*/  ISETP.GE.AND P3, PT, R18, RZ, PT ;  /* 0x000000ff1200720c */ /* 0x000fe20003f66270 */
[----:B------:R-:W-:Y:S02]  /*0800*/  VIADD R22, R24, 0x12 ;  /* 0x0000001218167836 */ /* 0x000fe40000000000 */
[----:B----4-:R-:W-:Y:S01]  /*0810*/  IMAD.MOV R13, RZ, RZ, -R11 ;  /* 0x000000ffff0d7224 */ /* 0x010fe200078e0a0b */
[----:B------:R-:W-:Y:S01]  /*0820*/  IABS R19, R20 ;  /* 0x0000001400137213 */ /* 0x000fe20000000000 */
[----:B---3--:R-:W-:-:S02]  /*0830*/  IMAD.MOV.U32 R8, RZ, RZ, RZ ;  /* 0x000000ffff087224 */ /* 0x008fc400078e00ff */
[----:B------:R-:W-:Y:S02]  /*0840*/  IMAD R13, R13, R14, RZ ;  /* 0x0000000e0d0d7224 */ /* 0x000fe400078e02ff */
[----:B------:R-:W-:Y:S02]  /*0850*/  VIADD R26, R24, 0x10 ;  /* 0x00000010181a7836 */ /* 0x000fe40000000000 */
[----:B------:R-:W-:Y:S01]  /*0860*/  IMAD.HI.U32 R11, R11, R13, R10 ;  /* 0x0000000d0b0b7227 */ /* 0x000fe200078e000a */
[----:B------:R-:W-:Y:S02]  /*0870*/  IABS R10, R18 ;  /* 0x00000012000a7213 */ /* 0x000fe40000000000 */
[----:B------:R-:W-:Y:S01]  /*0880*/  IABS R23, R26 ;  /* 0x0000001a00177213 */ /* 0x000fe20000000000 */
[----:B------:R-:W-:Y:S02]  /*0890*/  IMAD.MOV.U32 R13, RZ, RZ, R15 ;  /* 0x000000ffff0d7224 */ /* 0x000fe400078e000f */
[----:B-----5:R-:W-:-:S02]  /*08a0*/  IMAD.MOV R5, RZ, RZ, -R9 ;  /* 0x000000ffff057224 */ /* 0x020fc400078e0a09 */
[----:B------:R-:W-:-:S04]  /*08b0*/  IMAD.HI.U32 R11, R11, R13, RZ ;  /* 0x0000000d0b0b7227 */ /* 0x000fc800078e00ff */
[----:B------:R-:W-:Y:S02]  /*08c0*/  IMAD.MOV R11, RZ, RZ, -R11 ;  /* 0x000000ffff0b7224 */ /* 0x000fe400078e0a0b */
[----:B------:R-:W-:Y:S02]  /*08d0*/  IMAD R5, R5, R12, RZ ;  /* 0x0000000c05057224 */ /* 0x000fe400078e02ff */
[C---:B------:R-:W-:Y:S02]  /*08e0*/  IMAD R13, R14.reuse, R11, R13 ;  /* 0x0000000b0e0d7224 */ /* 0x040fe400078e020d */
[----:B------:R-:W-:Y:S01]  /*08f0*/  IMAD.HI.U32 R8, R9, R5, R8 ;  /* 0x0000000509087227 */ /* 0x000fe200078e0008 */
[----:B------:R-:W-:Y:S02]  /*0900*/  SHF.R.S32.HI R9, RZ, 0x1f, R78 ;  /* 0x0000001fff097819 */ /* 0x000fe4000001144e */
[----:B------:R-:W-:Y:S01]  /*0910*/  ISETP.GT.U32.AND P1, PT, R14, R13, PT ;  /* 0x0000000d0e00720c */ /* 0x000fe20003f24070 */
[----:B------:R-:W-:Y:S01]  /*0920*/  IMAD.MOV.U32 R11, RZ, RZ, R10 ;  /* 0x000000ffff0b7224 */ /* 0x000fe200078e000a */
[----:B------:R-:W-:Y:S01]  /*0930*/  LEA.HI R78, R9, R78, RZ, 0x6 ;  /* 0x0000004e094e7211 */ /* 0x000fe200078f30ff */
[----:B------:R-:W-:-:S03]  /*0940*/  IMAD.HI.U32 R10, R8, R19, RZ ;  /* 0x00000013080a7227 */ /* 0x000fc600078e00ff */
[----:B------:R-:W-:Y:S01]  /*0950*/  SHF.R.S32.HI R78, RZ, 0x6, R78 ;  /* 0x00000006ff4e7819 */ /* 0x000fe2000001144e */
[----:B------:R-:W-:-:S04]  /*0960*/  IMAD.HI.U32 R5, R8, R11, RZ ;  /* 0x0000000b08057227 */ /* 0x000fc800078e00ff */
[----:B------:R-:W-:Y:S02]  /*0970*/  IMAD.MOV R5, RZ, RZ, -R5 ;  /* 0x000000ffff057224 */ /* 0x000fe400078e0a05 */
[----:B------:R-:W-:Y:S02]  /*0980*/  @!P1 IMAD.IADD R13, R13, 0x1, -R14 ;  /* 0x000000010d0d9824 */ /* 0x000fe400078e0a0e */
[----:B------:R-:W-:Y:S02]  /*0990*/  IMAD R11, R12, R5, R11 ;  /* 0x000000050c0b7224 */ /* 0x000fe400078e020b */
[----:B------:R-:W-:Y:S01]  /*09a0*/  IMAD.MOV R10, RZ, RZ, -R10 ;  /* 0x000000ffff0a7224 */ /* 0x000fe200078e0a0a */
[----:B------:R-:W-:Y:S01]  /*09b0*/  ISETP.GT.U32.AND P4, PT, R14, R13, PT ;  /* 0x0000000d0e00720c */ /* 0x000fe20003f84070 */
[----:B------:R-:W-:Y:S01]  /*09c0*/  IMAD.SHL.U32 R5, R0, 0x2, RZ ;  /* 0x0000000200057824 */ /* 0x000fe200078e00ff */
[C---:B------:R-:W-:Y:S01]  /*09d0*/  ISETP.GT.U32.AND P1, PT, R12.reuse, R11, PT ;  /* 0x0000000b0c00720c */ /* 0x040fe20003f24070 */
[----:B------:R-:W-:-:S02]  /*09e0*/  IMAD R9, R12, R10, R19 ;  /* 0x0000000a0c097224 */ /* 0x000fc400078e0213 */
[C---:B------:R-:W-:Y:S01]  /*09f0*/  VIADD R10, R24.reuse, 0x1a ;  /* 0x0000001a180a7836 */ /* 0x040fe20000000000 */
[----:B------:R-:W-:Y:S01]  /*0a00*/  LOP3.LUT R15, R5, 0x10, RZ, 0xc0, !PT ;  /* 0x00000010050f7812 */ /* 0x000fe200078ec0ff */
[----:B------:R-:W-:Y:S01]  /*0a10*/  VIADD R18, R24, 0x14 ;  /* 0x0000001418127836 */ /* 0x000fe20000000000 */
[----:B------:R-:W-:Y:S01]  /*0a20*/  ISETP.GT.U32.AND P2, PT, R12, R9, PT ;  /* 0x000000090c00720c */ /* 0x000fe20003f44070 */
[----:B------:R-:W-:Y:S01]  /*0a30*/  VIADD R28, R24, 0xe ;  /* 0x0000000e181c7836 */ /* 0x000fe20000000000 */
[----:B------:R-:W-:Y:S01]  /*0a40*/  LEA.HI R37, R6, R15, RZ, 0x1f ;  /* 0x0000000f06257211 */ /* 0x000fe200078ff8ff */
[----:B------:R-:W-:Y:S01]  /*0a50*/  VIADD R30, R24, 0xc ;  /* 0x0000000c181e7836 */ /* 0x000fe20000000000 */
[----:B------:R-:W-:Y:S01]  /*0a60*/  IABS R15, R10 ;  /* 0x0000000a000f7213 */ /* 0x000fe20000000000 */
[----:B------:R-:W-:Y:S01]  /*0a70*/  @!P4 IMAD.IADD R13, R13, 0x1, -R14 ;  /* 0x000000010d0dc824 */ /* 0x000fe200078e0a0e */
[----:B------:R-:W-:Y:S01]  /*0a80*/  IABS R25, R28 ;  /* 0x0000001c00197213 */ /* 0x000fe20000000000 */
[----:B------:R-:W-:Y:S01]  /*0a90*/  @!P1 IMAD.IADD R11, R11, 0x1, -R12 ;  /* 0x000000010b0b9824 */ /* 0x000fe200078e0a0c */
[----:B------:R-:W-:Y:S01]  /*0aa0*/  ISETP.GE.AND P1, PT, R20, RZ, PT ;  /* 0x000000ff1400720c */ /* 0x000fe20003f26270 */
[----:B------:R-:W-:-:S03]  /*0ab0*/  IMAD.HI.U32 R6, R8, R15, RZ ;  /* 0x0000000f08067227 */ /* 0x000fc600078e00ff */
[----:B------:R-:W-:Y:S01]  /*0ac0*/  ISETP.GT.U32.AND P4, PT, R12, R11, PT ;  /* 0x0000000b0c00720c */ /* 0x000fe20003f84070 */
[----:B------:R-:W-:Y:S02]  /*0ad0*/  VIADD R14, R24, 0x18 ;  /* 0x00000018180e7836 */ /* 0x000fe40000000000 */
[----:B------:R-:W-:Y:S02]  /*0ae0*/  IMAD.MOV R6, RZ, RZ, -R6 ;  /* 0x000000ffff067224 */ /* 0x000fe400078e0a06 */
[----:B------:R-:W-:Y:S01]  /*0af0*/  @!P2 IMAD.IADD R9, R9, 0x1, -R12 ;  /* 0x000000010909a824 */ /* 0x000fe200078e0a0c */
[----:B------:R-:W-:Y:S01]  /*0b00*/  IABS R19, R14 ;  /* 0x0000000e00137213 */ /* 0x000fe20000000000 */
[----:B------:R-:W-:Y:S01]  /*0b10*/  IMAD R15, R12, R6, R15 ;  /* 0x000000060c0f7224 */ /* 0x000fe200078e020f */
[----:B------:R-:W-:Y:S01]  /*0b20*/  ISETP.GE.AND P2, PT, R14, RZ, PT ;  /* 0x000000ff0e00720c */ /* 0x000fe20003f46270 */
[----:B------:R-:W-:Y:S01]  /*0b30*/  @!P5 IMAD.MOV R13, RZ, RZ, -R13 ;  /* 0x000000ffff0dd224 */ /* 0x000fe200078e0a0d */
[----:B------:R-:W-:Y:S01]  /*0b40*/  @!P6 LOP3.LUT R13, RZ, R16, RZ, 0x33, !PT ;  /* 0x00000010ff0de212 */ /* 0x000fe200078e33ff */
[----:B------:R-:W-:Y:S01]  /*0b50*/  IMAD.HI.U32 R6, R8, R19, RZ ;  /* 0x0000001308067227 */ /* 0x000fe200078e00ff */
[----:B------:R-:W-:-:S02]  /*0b60*/  ISETP.GT.U32.AND P6, PT, R12, R9, PT ;  /* 0x000000090c00720c */ /* 0x000fc40003fc4070 */
[----:B------:R-:W-:Y:S01]  /*0b70*/  ISETP.GE.AND P5, PT, R10, RZ, PT ;  /* 0x000000ff0a00720c */ /* 0x000fe20003fa6270 */
[----:B------:R-:W-:Y:S02]  /*0b80*/  @!P4 IMAD.IADD R11, R11, 0x1, -R12 ;  /* 0x000000010b0bc824 */ /* 0x000fe400078e0a0c */
[----:B------:R-:W-:Y:S02]  /*0b90*/  VIADD R10, R24, 0x16 ;  /* 0x00000016180a7836 */ /* 0x000fe40000000000 */
[----:B------:R-:W-:Y:S02]  /*0ba0*/  IMAD.MOV.U32 R14, RZ, RZ, R11 ;  /* 0x000000ffff0e7224 */ /* 0x000fe400078e000b */
[----:B------:R-:W-:Y:S01]  /*0bb0*/  IMAD.MOV R6, RZ, RZ, -R6 ;  /* 0x000000ffff067224 */ /* 0x000fe200078e0a06 */
[----:B------:R-:W-:Y:S01]  /*0bc0*/  IABS R21, R10 ;  /* 0x0000000a00157213 */ /* 0x000fe20000000000 */
[----:B------:R-:W-:Y:S01]  /*0bd0*/  @!P3 IMAD.MOV R14, RZ, RZ, -R14 ;  /* 0x000000ffff0eb224 */ /* 0x000fe200078e0a0e */
[----:B------:R-:W-:Y:S01]  /*0be0*/  ISETP.GT.U32.AND P3, PT, R12, R15, PT ;  /* 0x0000000f0c00720c */ /* 0x000fe20003f64070 */
[----:B------:R-:W-:Y:S01]  /*0bf0*/  @!P6 IMAD.IADD R9, R9, 0x1, -R12 ;  /* 0x000000010909e824 */ /* 0x000fe200078e0a0c */
[----:B------:R-:W-:Y:S01]  /*0c00*/  ISETP.GE.AND P6, PT, R18, RZ, PT ;  /* 0x000000ff1200720c */ /* 0x000fe20003fc6270 */
[----:B------:R-:W-:Y:S01]  /*0c10*/  IMAD R11, R12, R6, R19 ;  /* 0x000000060c0b7224 */ /* 0x000fe200078e0213 */
[----:B------:R-:W-:Y:S01]  /*0c20*/  IABS R19, R18 ;  /* 0x0000001200137213 */ /* 0x000fe20000000000 */
[----:B------:R-:W-:Y:S01]  /*0c30*/  IMAD.HI.U32 R6, R8, R21, RZ ;  /* 0x0000001508067227 */ /* 0x000fe200078e00ff */
[----:B------:R-:W-:-:S03]  /*0c40*/  ISETP.GE.AND P4, PT, R10, RZ, PT ;  /* 0x000000ff0a00720c */ /* 0x000fc60003f86270 */
[----:B------:R-:W-:Y:S02]  /*0c50*/  IMAD.MOV.U32 R16, RZ, RZ, R9 ;  /* 0x000000ffff107224 */ /* 0x000fe400078e0009 */
[----:B------:R-:W-:Y:S02]  /*0c60*/  IMAD.MOV R9, RZ, RZ, -R6 ;  /* 0x000000ffff097224 */ /* 0x000fe400078e0a06 */
[----:B------:R-:W-:Y:S02]  /*0c70*/  @!P3 IMAD.IADD R15, R15, 0x1, -R12 ;  /* 0x000000010f0fb824 */ /* 0x000fe400078e0a0c */
[----:B------:R-:W-:Y:S01]  /*0c80*/  @!P1 IMAD.MOV R16, RZ, RZ, -R16 ;  /* 0x000000ffff109224 */ /* 0x000fe200078e0a10 */
[----:B------:R-:W-:Y:S01]  /*0c90*/  ISETP.GT.U32.AND P1, PT, R12, R11, PT ;  /* 0x0000000b0c00720c */ /* 0x000fe20003f24070 */
[----:B------:R-:W-:Y:S01]  /*0ca0*/  IMAD.HI.U32 R6, R8, R19, RZ ;  /* 0x0000001308067227 */ /* 0x000fe200078e00ff */
[----:B------:R-:W-:-:S03]  /*0cb0*/  ISETP.GT.U32.AND P3, PT, R12, R15, PT ;  /* 0x0000000f0c00720c */ /* 0x000fc60003f64070 */
[----:B------:R-:W-:Y:S01]  /*0cc0*/  IMAD R9, R12, R9, R21 ;  /* 0x000000090c097224 */ /* 0x000fe200078e0215 */
[----:B------:R-:W-:Y:S01]  /*0cd0*/  IABS R21, R22 ;  /* 0x0000001600157213 */ /* 0x000fe20000000000 */
[----:B------:R-:W-:Y:S02]  /*0ce0*/  IMAD.MOV R6, RZ, RZ, -R6 ;  /* 0x000000ffff067224 */ /* 0x000fe400078e0a06 */
[----:B------:R-:W-:-:S04]  /*0cf0*/  IMAD.HI.U32 R10, R8, R23, RZ ;  /* 0x00000017080a7227 */ /* 0x000fc800078e00ff */
[C---:B------:R-:W-:Y:S02]  /*0d00*/  IMAD R19, R12.reuse, R6, R19 ;  /* 0x000000060c137224 */ /* 0x040fe400078e0213 */
[--C-:B------:R-:W-:Y:S01]  /*0d10*/  @!P3 IMAD.IADD R15, R15, 0x1, -R12.reuse ;  /* 0x000000010f0fb824 */ /* 0x100fe200078e0a0c */
[----:B------:R-:W-:Y:S01]  /*0d20*/  ISETP.GT.U32.AND P3, PT, R12, R9, PT ;  /* 0x000000090c00720c */ /* 0x000fe20003f64070 */
[----:B------:R-:W-:Y:S02]  /*0d30*/  @!P1 IMAD.IADD R11, R11, 0x1, -R12 ;  /* 0x000000010b0b9824 */ /* 0x000fe400078e0a0c */
[----:B------:R-:W-:Y:S02]  /*0d40*/  IMAD.MOV.U32 R18, RZ, RZ, R15 ;  /* 0x000000ffff127224 */ /* 0x000fe400078e000f */
[----:B------:R-:W-:Y:S01]  /*0d50*/  IMAD.HI.U32 R6, R8, R21, RZ ;  /* 0x0000001508067227 */ /* 0x000fe200078e00ff */
[----:B------:R-:W-:-:S03]  /*0d60*/  ISETP.GT.U32.AND P1, PT, R12, R11, PT ;  /* 0x0000000b0c00720c */ /* 0x000fc60003f24070 */
[----:B------:R-:W-:Y:S01]  /*0d70*/  @!P5 IMAD.MOV R18, RZ, RZ, -R18 ;  /* 0x000000ffff12d224 */ /* 0x000fe200078e0a12 */
[----:B------:R-:W-:Y:S01]  /*0d80*/  ISETP.GT.U32.AND P5, PT, R12, R19, PT ;  /* 0x000000130c00720c */ /* 0x000fe20003fa4070 */
[----:B------:R-:W-:-:S04]  /*0d90*/  IMAD.HI.U32 R20, R8, R25, RZ ;  /* 0x0000001908147227 */ /* 0x000fc800078e00ff */
[----:B------:R-:W-:Y:S02]  /*0da0*/  @!P3 IMAD.IADD R9, R9, 0x1, -R12 ;  /* 0x000000010909b824 */ /* 0x000fe400078e0a0c */
[----:B------:R-:W-:Y:S02]  /*0db0*/  IMAD.MOV R6, RZ, RZ, -R6 ;  /* 0x000000ffff067224 */ /* 0x000fe400078e0a06 */
[----:B------:R-:W-:Y:S01]  /*0dc0*/  IMAD.MOV R10, RZ, RZ, -R10 ;  /* 0x000000ffff0a7224 */ /* 0x000fe200078e0a0a */
[----:B------:R-:W-:Y:S01]  /*0dd0*/  ISETP.GT.U32.AND P3, PT, R12, R9, PT ;  /* 0x000000090c00720c */ /* 0x000fe20003f64070 */
[----:B------:R-:W-:Y:S02]  /*0de0*/  IMAD.MOV R20, RZ, RZ, -R20 ;  /* 0x000000ffff147224 */ /* 0x000fe400078e0a14 */
[--C-:B------:R-:W-:Y:S02]  /*0df0*/  @!P5 IMAD.IADD R19, R19, 0x1, -R12.reuse ;  /* 0x000000011313d824 */ /* 0x100fe400078e0a0c */
[----:B------:R-:W-:Y:S01]  /*0e00*/  @!P1 IMAD.IADD R11, R11, 0x1, -R12 ;  /* 0x000000010b0b9824 */ /* 0x000fe200078e0a0c */
[----:B------:R-:W-:Y:S01]  /*0e10*/  ISETP.GE.AND P1, PT, R22, RZ, PT ;  /* 0x000000ff1600720c */ /* 0x000fe20003f26270 */
[C---:B------:R-:W-:Y:S01]  /*0e20*/  IMAD R15, R12.reuse, R6, R21 ;  /* 0x000000060c0f7224 */ /* 0x040fe200078e0215 */
[C---:B------:R-:W-:Y:S01]  /*0e30*/  ISETP.GT.U32.AND P5, PT, R12.reuse, R19, PT ;  /* 0x000000130c00720c */ /* 0x040fe20003fa4070 */
[C---:B------:R-:W-:Y:S01]  /*0e40*/  IMAD R21, R12.reuse, R10, R23 ;  /* 0x0000000a0c157224 */ /* 0x040fe200078e0217 */
[----:B------:R-:W-:Y:S01]  /*0e50*/  IABS R6, R30 ;  /* 0x0000001e00067213 */ /* 0x000fe20000000000 */
[----:B------:R-:W-:-:S02]  /*0e60*/  IMAD R23, R12, R20, R25 ;  /* 0x000000140c177224 */ /* 0x000fc400078e0219 */
[----:B------:R-:W-:Y:S02]  /*0e70*/  IMAD.MOV.U32 R20, RZ, RZ, R11 ;  /* 0x000000ffff147224 */ /* 0x000fe400078e000b */
[----:B------:R-:W-:Y:S01]  /*0e80*/  @!P3 IMAD.IADD R9, R9, 0x1, -R12 ;  /* 0x000000010909b824 */ /* 0x000fe200078e0a0c */
[C---:B------:R-:W-:Y:S01]  /*0e90*/  ISETP.GT.U32.AND P3, PT, R12.reuse, R21, PT ;  /* 0x000000150c00720c */ /* 0x040fe20003f64070 */
[----:B------:R-:W-:Y:S01]  /*0ea0*/  @!P2 IMAD.MOV R20, RZ, RZ, -R20 ;  /* 0x000000ffff14a224 */ /* 0x000fe200078e0a14 */
[----:B------:R-:W-:Y:S01]  /*0eb0*/  ISETP.GT.U32.AND P2, PT, R12, R15, PT ;  /* 0x0000000f0c00720c */ /* 0x000fe20003f44070 */
[----:B------:R-:W-:Y:S02]  /*0ec0*/  VIADD R32, R24, 0xa ;  /* 0x0000000a18207836 */ /* 0x000fe40000000000 */
[----:B------:R-:W-:Y:S01]  /*0ed0*/  @!P5 IMAD.IADD R19, R19, 0x1, -R12 ;  /* 0x000000011313d824 */ /* 0x000fe200078e0a0c */
[----:B------:R-:W-:Y:S01]  /*0ee0*/  ISETP.GT.U32.AND P5, PT, R12, R23, PT ;  /* 0x000000170c00720c */ /* 0x000fe20003fa4070 */
[----:B------:R-:W-:Y:S01]  /*0ef0*/  IMAD.MOV.U32 R11, RZ, RZ, R6 ;  /* 0x000000ffff0b7224 */ /* 0x000fe200078e0006 */
[----:B------:R-:W-:Y:S01]  /*0f00*/  IABS R25, R32 ;  /* 0x0000002000197213 */ /* 0x000fe20000000000 */
[----:B------:R-:W-:-:S02]  /*0f10*/  VIADD R34, R24, 0x8 ;  /* 0x0000000818227836 */ /* 0x000fc40000000000 */
[----:B------:R-:W-:Y:S02]  /*0f20*/  IMAD.MOV.U32 R22, RZ, RZ, R9 ;  /* 0x000000ffff167224 */ /* 0x000fe400078e0009 */
[--C-:B------:R-:W-:Y:S01]  /*0f30*/  @!P3 IMAD.IADD R21, R21, 0x1, -R12.reuse ;  /* 0x000000011515b824 */ /* 0x100fe200078e0a0c */
[----:B------:R-:W-:Y:S01]  /*0f40*/  IABS R27, R34 ;  /* 0x00000022001b7213 */ /* 0x000fe20000000000 */
[----:B------:R-:W-:Y:S01]  /*0f50*/  @!P2 IMAD.IADD R15, R15, 0x1, -R12 ;  /* 0x000000010f0fa824 */ /* 0x000fe200078e0a0c */
[----:B------:R-:W-:Y:S01]  /*0f60*/  ISETP.GE.AND P2, PT, R26, RZ, PT ;  /* 0x000000ff1a00720c */ /* 0x000fe20003f46270 */
[----:B------:R-:W-:-:S03]  /*0f70*/  IMAD.HI.U32 R6, R8, R11, RZ ;  /* 0x0000000b08067227 */ /* 0x000fc600078e00ff */
[C---:B------:R-:W-:Y:S01]  /*0f80*/  ISETP.GT.U32.AND P3, PT, R12.reuse, R15, PT ;  /* 0x0000000f0c00720c */ /* 0x040fe20003f64070 */
[----:B------:R-:W-:Y:S02]  /*0f90*/  @!P5 IMAD.IADD R23, R23, 0x1, -R12 ;  /* 0x000000011717d824 */ /* 0x000fe400078e0a0c */
[----:B------:R-:W-:Y:S01]  /*0fa0*/  @!P4 IMAD.MOV R22, RZ, RZ, -R22 ;  /* 0x000000ffff16c224 */ /* 0x000fe200078e0a16 */
[C---:B------:R-:W-:Y:S01]  /*0fb0*/  ISETP.GT.U32.AND P4, PT, R12.reuse, R21, PT ;  /* 0x000000150c00720c */ /* 0x040fe20003f84070 */
[----:B------:R-:W-:Y:S01]  /*0fc0*/  IMAD.MOV R6, RZ, RZ, -R6 ;  /* 0x000000ffff067224 */ /* 0x000fe200078e0a06 */
[----:B------:R-:W-:Y:S01]  /*0fd0*/  ISETP.GT.U32.AND P5, PT, R12, R23, PT ;  /* 0x000000170c00720c */ /* 0x000fe20003fa4070 */
[----:B------:R-:W-:-:S04]  /*0fe0*/  IMAD.HI.U32 R10, R8, R25, RZ ;  /* 0x00000019080a7227 */ /* 0x000fc800078e00ff */
[----:B------:R-:W-:Y:S02]  /*0ff0*/  VIADD R36, R24, 0x6 ;  /* 0x0000000618247836 */ /* 0x000fe40000000000 */
[----:B------:R-:W-:Y:S02]  /*1000*/  IMAD R11, R12, R6, R11 ;  /* 0x000000060c0b7224 */ /* 0x000fe400078e020b */
[----:B------:R-:W-:Y:S01]  /*1010*/  IMAD.MOV R10, RZ, RZ, -R10 ;  /* 0x000000ffff0a7224 */ /* 0x000fe200078e0a0a */
[----:B------:R-:W-:Y:S01]  /*1020*/  IABS R29, R36 ;  /* 0x00000024001d7213 */ /* 0x000fe20000000000 */
[----:B------:R-:W-:-:S04]  /*1030*/  IMAD.HI.U32 R6, R8, R27, RZ ;  /* 0x0000001b08067227 */ /* 0x000fc800078e00ff */
[C---:B------:R-:W-:Y:S02]  /*1040*/  IMAD R25, R12.reuse, R10, R25 ;  /* 0x0000000a0c197224 */ /* 0x040fe400078e0219 */
[----:B------:R-:W-:Y:S02]  /*1050*/  IMAD.MOV R6, RZ, RZ, -R6 ;  /* 0x000000ffff067224 */ /* 0x000fe400078e0a06 */
[--C-:B------:R-:W-:Y:S01]  /*1060*/  @!P3 IMAD.IADD R15, R15, 0x1, -R12.reuse ;  /* 0x000000010f0fb824 */ /* 0x100fe200078e0a0c */
[C---:B------:R-:W-:Y:S01]  /*1070*/  ISETP.GT.U32.AND P3, PT, R12.reuse, R11, PT ;  /* 0x0000000b0c00720c */ /* 0x040fe20003f64070 */
[C---:B------:R-:W-:Y:S02]  /*1080*/  IMAD R27, R12.reuse, R6, R27 ;  /* 0x000000060c1b7224 */ /* 0x040fe400078e021b */
[----:B------:R-:W-:Y:S01]  /*1090*/  @!P4 IMAD.IADD R21, R21, 0x1, -R12 ;  /* 0x000000011515c824 */ /* 0x000fe200078e0a0c */
[----:B------:R-:W-:Y:S01]  /*10a0*/  ISETP.GT.U32.AND P4, PT, R12, R25, PT ;  /* 0x000000190c00720c */ /* 0x000fe20003f84070 */
[----:B------:R-:W-:-:S04]  /*10b0*/  IMAD.HI.U32 R10, R8, R29, RZ ;  /* 0x0000001d080a7227 */ /* 0x000fc800078e00ff */
[----:B------:R-:W-:Y:S01]  /*10c0*/  @!P5 IMAD.IADD R23, R23, 0x1, -R12 ;  /* 0x000000011717d824 */ /* 0x000fe200078e0a0c */
[----:B------:R-:W-:Y:S01]  /*10d0*/  ISETP.GT.U32.AND P5, PT, R12, R27, PT ;  /* 0x0000001b0c00720c */ /* 0x000fe20003fa4070 */
[----:B------:R-:W-:Y:S02]  /*10e0*/  IMAD.MOV R10, RZ, RZ, -R10 ;  /* 0x000000ffff0a7224 */ /* 0x000fe400078e0a0a */
[----:B------:R-:W-:Y:S02]  /*10f0*/  VIADD R38, R24, 0x4 ;  /* 0x0000000418267836 */ /* 0x000fe40000000000 */
[----:B------:R-:W-:Y:S02]  /*1100*/  IMAD R29, R12, R10, R29 ;  /* 0x0000000a0c1d7224 */ /* 0x000fe400078e021d */
[C---:B------:R-:W-:Y:S01]  /*1110*/  VIADD R10, R24.reuse, 0x2 ;  /* 0x00000002180a7836 */ /* 0x040fe20000000000 */
[----:B------:R-:W-:Y:S01]  /*1120*/  IABS R31, R38 ;  /* 0x00000026001f7213 */ /* 0x000fe20000000000 */
[----:B------:R-:W-:Y:S01]  /*1130*/  @!P6 IMAD.MOV R19, RZ, RZ, -R19 ;  /* 0x000000ffff13e224 */ /* 0x000fe200078e0a13 */
[----:B------:R-:W-:Y:S01]  /*1140*/  ISETP.GE.AND P6, PT, R24, RZ, PT ;  /* 0x000000ff1800720c */ /* 0x000fe20003fc6270 */
[----:B------:R-:W-:Y:S01]  /*1150*/  IMAD.HI.U32 R6, R8, R35, RZ ;  /* 0x0000002308067227 */ /* 0x000fe200078e00ff */
[----:B------:R-:W-:-:S03]  /*1160*/  IABS R33, R10 ;  /* 0x0000000a00217213 */ /* 0x000fc60000000000 */
[--C-:B------:R-:W-:Y:S01]  /*1170*/  @!P3 IMAD.IADD R11, R11, 0x1, -R12.reuse ;  /* 0x000000010b0bb824 */ /* 0x100fe200078e0a0c */
[----:B------:R-:W-:Y:S01]  /*1180*/  ISETP.GT.U32.AND P3, PT, R12, R29, PT ;  /* 0x0000001d0c00720c */ /* 0x000fe20003f64070 */
[----:B------:R-:W-:Y:S01]  /*1190*/  @!P4 IMAD.IADD R25, R25, 0x1, -R12 ;  /* 0x000000011919c824 */ /* 0x000fe200078e0a0c */
[----:B------:R-:W-:Y:S01]  /*11a0*/  ISETP.GE.AND P4, PT, R28, RZ, PT ;  /* 0x000000ff1c00720c */ /* 0x000fe20003f86270 */
[----:B------:R-:W-:Y:S01]  /*11b0*/  IMAD.MOV.U32 R24, RZ, RZ, R15 ;  /* 0x000000ffff187224 */ /* 0x000fe200078e000f */
[----:B------:R-:W-:Y:S01]  /*11c0*/  LOP3.LUT R15, R0, 0x7, RZ, 0xc0, !PT ;  /* 0x00000007000f7812 */ /* 0x000fe200078ec0ff */
[----:B------:R-:W-:Y:S02]  /*11d0*/  IMAD.MOV R9, RZ, RZ, -R6 ;  /* 0x000000ffff097224 */ /* 0x000fe400078e0a06 */
[----:B------:R-:W-:Y:S01]  /*11e0*/  @!P5 IMAD.IADD R27, R27, 0x1, -R12 ;  /* 0x000000011b1bd824 */ /* 0x000fe200078e0a0c */
[C---:B------:R-:W-:Y:S01]  /*11f0*/  ISETP.GT.U32.AND P5, PT, R12.reuse, R11, PT ;  /* 0x0000000b0c00720c */ /* 0x040fe20003fa4070 */
[----:B------:R-:W-:Y:S01]  /*1200*/  @!P1 IMAD.MOV R24, RZ, RZ, -R24 ;  /* 0x000000ffff189224 */ /* 0x000fe200078e0a18 */
[----:B------:R-:W-:Y:S01]  /*1210*/  ISETP.GT.U32.AND P1, PT, R12, R25, PT ;  /* 0x000000190c00720c */ /* 0x000fe20003f24070 */
[----:B------:R-:W-:-:S04]  /*1220*/  IMAD.HI.U32 R6, R8, R31, RZ ;  /* 0x0000001f08067227 */ /* 0x000fc800078e00ff */
[----:B------:R-:W-:-:S04]  /*1230*/  IMAD.HI.U32 R8, R8, R33, RZ ;  /* 0x0000002108087227 */ /* 0x000fc800078e00ff */
[----:B------:R-:W-:Y:S01]  /*1240*/  @!P2 IMAD.MOV R21, RZ, RZ, -R21 ;  /* 0x000000ffff15a224 */ /* 0x000fe200078e0a15 */
[C---:B------:R-:W-:Y:S01]  /*1250*/  ISETP.GT.U32.AND P2, PT, R12.reuse, R27, PT ;  /* 0x0000001b0c00720c */ /* 0x040fe20003f44070 */
[----:B------:R-:W-:Y:S02]  /*1260*/  IMAD.MOV R6, RZ, RZ, -R6 ;  /* 0x000000ffff067224 */ /* 0x000fe400078e0a06 */
[----:B------:R-:W-:Y:S02]  /*1270*/  IMAD.MOV R8, RZ, RZ, -R8 ;  /* 0x000000ffff087224 */ /* 0x000fe400078e0a08 */
[C---:B------:R-:W-:Y:S02]  /*1280*/  IMAD R35, R12.reuse, R9, R35 ;  /* 0x000000090c237224 */ /* 0x040fe400078e0223 */
[C---:B------:R-:W-:Y:S01]  /*1290*/  IMAD R31, R12.reuse, R6, R31 ;  /* 0x000000060c1f7224 */ /* 0x040fe200078e021f */
[----:B------:R-:W-:Y:S01]  /*12a0*/  SEL R6, RZ, 0x90, !P0 ;  /* 0x00000090ff067807 */ /* 0x000fe20004000000 */
[----:B------:R-:W-:Y:S01]  /*12b0*/  IMAD R33, R12, R8, R33 ;  /* 0x000000080c217224 */ /* 0x000fe200078e0221 */
[----:B------:R-:W-:Y:S01]  /*12c0*/  LOP3.LUT R8, R0, 0x3f, RZ, 0xc0, !PT ;  /* 0x0000003f00087812 */ /* 0x000fe200078ec0ff */
[----:B------:R-:W-:Y:S01]  /*12d0*/  @!P4 IMAD.MOV R23, RZ, RZ, -R23 ;  /* 0x000000ffff17c224 */ /* 0x000fe200078e0a17 */
[C---:B------:R-:W-:Y:S01]  /*12e0*/  ISETP.GT.U32.AND P4, PT, R12.reuse, R35, PT ;  /* 0x000000230c00720c */ /* 0x040fe20003f84070 */
[--C-:B------:R-:W-:Y:S01]  /*12f0*/  @!P5 IMAD.IADD R11, R11, 0x1, -R12.reuse ;  /* 0x000000010b0bd824 */ /* 0x100fe200078e0a0c */
[C---:B------:R-:W-:Y:S01]  /*1300*/  ISETP.GT.U32.AND P5, PT, R12.reuse, R31, PT ;  /* 0x0000001f0c00720c */ /* 0x040fe20003fa4070 */
[--C-:B------:R-:W-:Y:S01]  /*1310*/  @!P1 IMAD.IADD R25, R25, 0x1, -R12.reuse ;  /* 0x0000000119199824 */ /* 0x100fe200078e0a0c */
[----:B------:R-:W-:Y:S01]  /*1320*/  ISETP.GT.U32.AND P1, PT, R12, R33, PT ;  /* 0x000000210c00720c */ /* 0x000fe20003f24070 */
[--C-:B------:R-:W-:Y:S01]  /*1330*/  @!P2 IMAD.IADD R27, R27, 0x1, -R12.reuse ;  /* 0x000000011b1ba824 */ /* 0x100fe200078e0a0c */
[----:B------:R-:W-:Y:S01]  /*1340*/  ISETP.GE.AND P2, PT, R30, RZ, PT ;  /* 0x000000ff1e00720c */ /* 0x000fe20003f46270 */
[----:B------:R-:W-:-:S02]  /*1350*/  @!P3 IMAD.IADD R29, R29, 0x1, -R12 ;  /* 0x000000011d1db824 */ /* 0x000fc400078e0a0c */
[----:B------:R-:W-:Y:S02]  /*1360*/  IMAD.MOV.U32 R26, RZ, RZ, R11 ;  /* 0x000000ffff1a7224 */ /* 0x000fe400078e000b */
[----:B------:R-:W-:Y:S01]  /*1370*/  IMAD.SHL.U32 R9, R8, 0x2, RZ ;  /* 0x0000000208097824 */ /* 0x000fe200078e00ff */
[----:B------:R-:W-:Y:S01]  /*1380*/  ISETP.GT.U32.AND P3, PT, R12, R29, PT ;  /* 0x0000001d0c00720c */ /* 0x000fe20003f64070 */
[--C-:B------:R-:W-:Y:S01]  /*1390*/  @!P4 IMAD.IADD R35, R35, 0x1, -R12.reuse ;  /* 0x000000012323c824 */ /* 0x100fe200078e0a0c */
[----:B------:R-:W-:Y:S01]  /*13a0*/  ISETP.GE.AND P4, PT, R34, RZ, PT ;  /* 0x000000ff2200720c */ /* 0x000fe20003f86270 */
[--C-:B------:R-:W-:Y:S01]  /*13b0*/  @!P5 IMAD.IADD R31, R31, 0x1, -R12.reuse ;  /* 0x000000011f1fd824 */ /* 0x100fe200078e0a0c */
[----:B------:R-:W-:Y:S01]  /*13c0*/  LOP3.LUT R9, R6, R9, RZ, 0x3c, !PT ;  /* 0x0000000906097212 */ /* 0x000fe200078e3cff */
[----:B------:R-:W-:Y:S01]  /*13d0*/  @!P1 IMAD.IADD R33, R33, 0x1, -R12 ;  /* 0x0000000121219824 */ /* 0x000fe200078e0a0c */
[C---:B------:R-:W-:Y:S01]  /*13e0*/  ISETP.GT.U32.AND P5, PT, R12.reuse, R35, PT ;  /* 0x000000230c00720c */ /* 0x040fe20003fa4070 */
[----:B------:R-:W-:Y:S01]  /*13f0*/  @!P2 IMAD.MOV R26, RZ, RZ, -R26 ;  /* 0x000000ffff1aa224 */ /* 0x000fe200078e0a1a */
[----:B------:R-:W-:Y:S01]  /*1400*/  ISETP.GT.U32.AND P1, PT, R12, R31, PT ;  /* 0x0000001f0c00720c */ /* 0x000fe20003f24070 */
[----:B------:R-:W-:Y:S01]  /*1410*/  IMAD.SHL.U32 R6, R0, 0x8, RZ ;  /* 0x0000000800067824 */ /* 0x000fe200078e00ff */
[----:B------:R-:W-:Y:S01]  /*1420*/  ISETP.GT.U32.AND P2, PT, R12, R33, PT ;  /* 0x000000210c00720c */ /* 0x000fe20003f44070 */
[----:B------:R-:W-:Y:S01]  /*1430*/  IMAD R30, R15, 0x90, RZ ;  /* 0x000000900f1e7824 */ /* 0x000fe200078e02ff */
[----:B------:R-:W-:Y:S01]  /*1440*/  LOP3.LUT R79, R9, 0x40, RZ, 0x3c, !PT ;  /* 0x00000040094f7812 */ /* 0x000fe200078e3cff */
[--C-:B------:R-:W-:Y:S01]  /*1450*/  @!P3 IMAD.IADD R29, R29, 0x1, -R12.reuse ;  /* 0x000000011d1db824 */ /* 0x100fe200078e0a0c */
[----:B------:R-:W-:Y:S01]  /*1460*/  ISETP.GE.AND P3, PT, R32, RZ, PT ;  /* 0x000000ff2000720c */ /* 0x000fe20003f66270 */
[----:B------:R-:W-:Y:S01]  /*1470*/  IMAD.SHL.U32 R11, R0, 0x20, RZ ;  /* 0x00000020000b7824 */ /* 0x000fe200078e00ff */
[----:B------:R-:W-:Y:S01]  /*1480*/  LOP3.LUT R28, R6, 0x30, RZ, 0xc0, !PT ;  /* 0x00000030061c7812 */ /* 0x000fe200078ec0ff */
[----:B------:R-:W-:Y:S01]  /*1490*/  @!P4 IMAD.MOV R27, RZ, RZ, -R27 ;  /* 0x000000ffff1bc224 */ /* 0x000fe200078e0a1b */
[----:B------:R-:W-:Y:S01]  /*14a0*/  LOP3.LUT R30, R30, 0x30, R5, 0x78, !PT ;  /* 0x000000301e1e7812 */ /* 0x000fe200078e7805 */
[--C-:B------:R-:W-:Y:S01]  /*14b0*/  @!P5 IMAD.IADD R35, R35, 0x1, -R12.reuse ;  /* 0x000000012323d824 */ /* 0x100fe200078e0a0c */
[----:B------:R-:W-:Y:S01]  /*14c0*/  ISETP.GE.AND P5, PT, R38, RZ, PT ;  /* 0x000000ff2600720c */ /* 0x000fe20003fa6270 */
[--C-:B------:R-:W-:Y:S01]  /*14d0*/  @!P1 IMAD.IADD R31, R31, 0x1, -R12.reuse ;  /* 0x000000011f1f9824 */ /* 0x100fe200078e0a0c */
[----:B------:R-:W-:Y:S01]  /*14e0*/  ISETP.GE.AND P1, PT, R10, RZ, PT ;  /* 0x000000ff0a00720c */ /* 0x000fe20003f26270 */
[----:B------:R-:W-:Y:S01]  /*14f0*/  @!P2 IMAD.IADD R33, R33, 0x1, -R12 ;  /* 0x000000012121a824 */ /* 0x000fe200078e0a0c */
[----:B------:R-:W-:Y:S01]  /*1500*/  LOP3.LUT R10, R30, 0x400, R11, 0xf8, !PT ;  /* 0x000004001e0a7812 */ /* 0x000fe200078ef80b */
[----:B------:R-:W1:Y:S01]  /*1510*/  LDC R12, c[0x0][0x240] ;  /* 0x00009000ff0c7b82 */ /* 0x000e620000000800 */
[----:B------:R-:W-:Y:S01]  /*1520*/  IMAD R28, R15, 0x40, R28 ;  /* 0x000000400f1c7824 */ /* 0x000fe200078e021c */
[----:B------:R-:W-:Y:S01]  /*1530*/  LOP3.LUT R15, R11, 0x200, RZ, 0xc0, !PT ;  /* 0x000002000b0f7812 */ /* 0x000fe200078ec0ff */
[----:B------:R-:W-:Y:S01]  /*1540*/  @!P3 IMAD.MOV R25, RZ, RZ, -R25 ;  /* 0x000000ffff19b224 */ /* 0x000fe200078e0a19 */
[----:B------:R-:W-:Y:S01]  /*1550*/  ISETP.GE.AND P3, PT, R36, RZ, PT ;  /* 0x000000ff2400720c */ /* 0x000fe20003f66270 */
[----:B------:R-:W-:Y:S01]  /*1560*/  @!P6 IMAD.MOV R35, RZ, RZ, -R35 ;  /* 0x000000ffff23e224 */ /* 0x000fe200078e0a23 */
[----:B------:R-:W-:Y:S01]  /*1570*/  LOP3.LUT R28, R28, R37, RZ, 0x3c, !PT ;  /* 0x000000251c1c7212 */ /* 0x000fe200078e3cff */
[----:B------:R-:W-:Y:S01]  /*1580*/  IMAD R13, R13, UR5, RZ ;  /* 0x000000050d0d7c24 */ /* 0x000fe2000f8e02ff */
[----:B------:R-:W-:Y:S01]  /*1590*/  ISETP.NE.AND P2, PT, R17, RZ, PT ;  /* 0x000000ff1100720c */ /* 0x000fe20003f45270 */
[----:B------:R-:W-:Y:S01]  /*15a0*/  @!P5 IMAD.MOV R31, RZ, RZ, -R31 ;  /* 0x000000ffff1fd224 */ /* 0x000fe200078e0a1f */
[----:B------:R-:W-:Y:S01]  /*15b0*/  IADD3 R11, R28, UR4, R15 ;  /* 0x000000041c0b7c10 */ /* 0x000fe2000fffe00f */
[----:B------:R-:W-:Y:S01]  /*15c0*/  @!P1 IMAD.MOV R33, RZ, RZ, -R33 ;  /* 0x000000ffff219224 */ /* 0x000fe200078e0a21 */
[----:B------:R-:W-:Y:S01]  /*15d0*/  LOP3.LUT R15, RZ, R17, RZ, 0x33, !PT ;  /* 0x00000011ff0f7212 */ /* 0x000fe200078e33ff */
[----:B--2---:R-:W-:Y:S01]  /*15e0*/  IMAD R93, R8, R95, RZ ;  /* 0x0000005f085d7224 */ /* 0x004fe200078e02ff */
[----:B------:R-:W-:Y:S01]  /*15f0*/  LOP3.LUT R17, R4, 0x24, RZ, 0xfc, !PT ;  /* 0x0000002404117812 */ /* 0x000fe200078efcff */
[----:B------:R-:W-:Y:S01]  /*1600*/  IMAD.SHL.U32 R95, R95, 0x40, RZ ;  /* 0x000000405f5f7824 */ /* 0x000fe200078e00ff */
[C---:B------:R-:W-:Y:S01]  /*1610*/  SEL R14, R15.reuse, R14, !P2 ;  /* 0x0000000e0f0e7207 */ /* 0x040fe20005000000 */
[----:B------:R-:W-:Y:S01]  /*1620*/  @!P3 IMAD.MOV R29, RZ, RZ, -R29 ;  /* 0x000000ffff1db224 */ /* 0x000fe200078e0a1d */
[C---:B------:R-:W-:Y:S01]  /*1630*/  SEL R16, R15.reuse, R16, !P2 ;  /* 0x000000100f107207 */ /* 0x040fe20005000000 */
[----:B------:R-:W-:Y:S01]  /*1640*/  ULDC UR5, c[0x0][0x230] ;  /* 0x00008c0000057ab9 */ /* 0x000fe20000000800 */
[----:B------:R-:W-:-:S02]  /*1650*/  SEL R18, R15, R18, !P2 ;  /* 0x000000120f127207 */ /* 0x000fc40005000000 */
[C---:B------:R-:W-:Y:S02]  /*1660*/  SEL R20, R15.reuse, R20, !P2 ;  /* 0x000000140f147207 */ /* 0x040fe40005000000 */
[C---:B------:R-:W-:Y:S01]  /*1670*/  SEL R22, R15.reuse, R22, !P2 ;  /* 0x000000160f167207 */ /* 0x040fe20005000000 */
[-C--:B-1----:R-:W-:Y:S01]  /*1680*/  IMAD R14, R14, R12.reuse, RZ ;  /* 0x0000000c0e0e7224 */ /* 0x082fe200078e02ff */
[C---:B------:R-:W-:Y:S01]  /*1690*/  SEL R19, R15.reuse, R19, !P2 ;  /* 0x000000130f137207 */ /* 0x040fe20005000000 */
[----:B------:R-:W-:Y:S01]  /*16a0*/  IMAD R16, R16, R12, RZ ;  /* 0x0000000c10107224 */ /* 0x000fe200078e02ff */
[C---:B------:R-:W-:Y:S01]  /*16b0*/  SEL R24, R15.reuse, R24, !P2 ;  /* 0x000000180f187207 */ /* 0x040fe20005000000 */
[-C--:B------:R-:W-:Y:S01]  /*16c0*/  IMAD R18, R18, R12.reuse, RZ ;  /* 0x0000000c12127224 */ /* 0x080fe200078e02ff */
[C---:B------:R-:W-:Y:S01]  /*16d0*/  SEL R21, R15.reuse, R21, !P2 ;  /* 0x000000150f157207 */ /* 0x040fe20005000000 */
[-C--:B------:R-:W-:Y:S01]  /*16e0*/  IMAD R107, R20, R12.reuse, RZ ;  /* 0x0000000c146b7224 */ /* 0x080fe200078e02ff */
[C---:B------:R-:W-:Y:S01]  /*16f0*/  SEL R23, R15.reuse, R23, !P2 ;  /* 0x000000170f177207 */ /* 0x040fe20005000000 */
[----:B------:R-:W-:Y:S01]  /*1700*/  IMAD R22, R22, R12, RZ ;  /* 0x0000000c16167224 */ /* 0x000fe200078e02ff */
[----:B------:R-:W-:Y:S01]  /*1710*/  SEL R26, R15, R26, !P2 ;  /* 0x0000001a0f1a7207 */ /* 0x000fe20005000000 */
[-C--:B------:R-:W-:Y:S01]  /*1720*/  IMAD R19, R19, R12.reuse, RZ ;  /* 0x0000000c13137224 */ /* 0x080fe200078e02ff */
[C---:B------:R-:W-:Y:S01]  /*1730*/  SEL R25, R15.reuse, R25, !P2 ;  /* 0x000000190f197207 */ /* 0x040fe20005000000 */
[-C--:B------:R-:W-:Y:S01]  /*1740*/  IMAD R24, R24, R12.reuse, RZ ;  /* 0x0000000c18187224 */ /* 0x080fe200078e02ff */
[----:B------:R-:W-:Y:S01]  /*1750*/  SEL R27, R15, R27, !P2 ;  /* 0x0000001b0f1b7207 */ /* 0x000fe20005000000 */
[-C--:B------:R-:W-:Y:S01]  /*1760*/  IMAD R21, R21, R12.reuse, RZ ;  /* 0x0000000c15157224 */ /* 0x080fe200078e02ff */
[----:B------:R-:W-:Y:S01]  /*1770*/  SEL R29, R15, R29, !P2 ;  /* 0x0000001d0f1d7207 */ /* 0x000fe20005000000 */
[-C--:B------:R-:W-:Y:S01]  /*1780*/  IMAD R23, R23, R12.reuse, RZ ;  /* 0x0000000c17177224 */ /* 0x080fe200078e02ff */
[C---:B------:R-:W-:Y:S01]  /*1790*/  SEL R31, R15.reuse, R31, !P2 ;  /* 0x0000001f0f1f7207 */ /* 0x040fe20005000000 */
[-C--:B------:R-:W-:Y:S01]  /*17a0*/  IMAD R26, R26, R12.reuse, RZ ;  /* 0x0000000c1a1a7224 */ /* 0x080fe200078e02ff */
[----:B------:R-:W-:Y:S01]  /*17b0*/  SEL R33, R15, R33, !P2 ;  /* 0x000000210f217207 */ /* 0x000fe20005000000 */
[-C--:B------:R-:W-:Y:S01]  /*17c0*/  IMAD R25, R25, R12.reuse, RZ ;  /* 0x0000000c19197224 */ /* 0x080fe200078e02ff */
[----:B------:R-:W-:Y:S01]  /*17d0*/  SEL R15, R15, R35, !P2 ;  /* 0x000000230f0f7207 */ /* 0x000fe20005000000 */
[----:B------:R-:W-:Y:S01]  /*17e0*/  IMAD R27, R27, R12, RZ ;  /* 0x0000000c1b1b7224 */ /* 0x000fe200078e02ff */
[----:B0-----:R-:W-:Y:S01]  /*17f0*/  LEA R112, P6, R14, R60, 0x1 ;  /* 0x0000003c0e707211 */ /* 0x001fe200078c08ff */
[----:B------:R-:W-:Y:S01]  /*1800*/  IMAD R29, R29, R12, RZ ;  /* 0x0000000c1d1d7224 */ /* 0x000fe200078e02ff */
[----:B------:R-:W-:Y:S01]  /*1810*/  LEA R110, P5, R16, R60, 0x1 ;  /* 0x0000003c106e7211 */ /* 0x000fe200078a08ff */
[----:B------:R-:W-:Y:S01]  /*1820*/  IMAD R31, R31, R12, RZ ;  /* 0x0000000c1f1f7224 */ /* 0x000fe200078e02ff */
[----:B------:R-:W-:Y:S01]  /*1830*/  LEA R108, P2, R18, R60, 0x1 ;  /* 0x0000003c126c7211 */ /* 0x000fe200078408ff */
[----:B------:R-:W-:Y:S01]  /*1840*/  IMAD R33, R33, R12, RZ ;  /* 0x0000000c21217224 */ /* 0x000fe200078e02ff */
[----:B------:R-:W-:Y:S01]  /*1850*/  LEA R106, P4, R107, R60, 0x1 ;  /* 0x0000003c6b6a7211 */ /* 0x000fe200078808ff */
[----:B------:R-:W-:Y:S01]  /*1860*/  IMAD R15, R15, R12, RZ ;  /* 0x0000000c0f0f7224 */ /* 0x000fe200078e02ff */
[----:B------:R-:W-:Y:S01]  /*1870*/  LEA R76, P3, R22, R60, 0x1 ;  /* 0x0000003c164c7211 */ /* 0x000fe200078608ff */
[----:B------:R-:W0:Y:S01]  /*1880*/  LDC R12, c[0x0][0x238] ;  /* 0x00008e00ff0c7b82 */ /* 0x000e220000000800 */
[----:B------:R-:W-:-:S02]  /*1890*/  LEA.HI.X.SX32 R113, R14, R61, 0x1, P6 ;  /* 0x0000003d0e717211 */ /* 0x000fc400030f0eff */
[-C--:B------:R-:W-:Y:S02]  /*18a0*/  LEA R72, P6, R19, R60.reuse, 0x1 ;  /* 0x0000003c13487211 */ /* 0x080fe400078c08ff */
[-C--:B------:R-:W-:Y:S02]  /*18b0*/  LEA.HI.X.SX32 R111, R16, R61.reuse, 0x1, P5 ;  /* 0x0000003d106f7211 */ /* 0x080fe400028f0eff */
[-C--:B------:R-:W-:Y:S02]  /*18c0*/  LEA.HI.X.SX32 R109, R18, R61.reuse, 0x1, P2 ;  /* 0x0000003d126d7211 */ /* 0x080fe400010f0eff */
[-C--:B------:R-:W-:Y:S02]  /*18d0*/  LEA.HI.X.SX32 R107, R107, R61.reuse, 0x1, P4 ;  /* 0x0000003d6b6b7211 */ /* 0x080fe400020f0eff */
[----:B------:R-:W-:Y:S02]  /*18e0*/  LEA.HI.X.SX32 R77, R22, R61, 0x1, P3 ;  /* 0x0000003d164d7211 */ /* 0x000fe400018f0eff */
[----:B------:R-:W-:-:S02]  /*18f0*/  LEA R62, P5, R24, R60, 0x1 ;  /* 0x0000003c183e7211 */ /* 0x000fc400078a08ff */
[-C--:B------:R-:W-:Y:S02]  /*1900*/  LEA R64, P2, R21, R60.reuse, 0x1 ;  /* 0x0000003c15407211 */ /* 0x080fe400078408ff */
[-C--:B------:R-:W-:Y:S02]  /*1910*/  LEA R74, P4, R23, R60.reuse, 0x1 ;  /* 0x0000003c174a7211 */ /* 0x080fe400078808ff */
[-C--:B------:R-:W-:Y:S02]  /*1920*/  LEA R66, P3, R26, R60.reuse, 0x1 ;  /* 0x0000003c1a427211 */ /* 0x080fe400078608ff */
[-C--:B------:R-:W-:Y:S02]  /*1930*/  LEA.HI.X.SX32 R73, R19, R61.reuse, 0x1, P6 ;  /* 0x0000003d13497211 */ /* 0x080fe400030f0eff */
[----:B------:R-:W-:Y:S01]  /*1940*/  LEA R68, P6, R25, R60, 0x1 ;  /* 0x0000003c19447211 */ /* 0x000fe200078c08ff */
[-C--:B0-----:R-:W-:Y:S01]  /*1950*/  IMAD R97, R97, R12.reuse, RZ ;  /* 0x0000000c61617224 */ /* 0x081fe200078e02ff */
[-C--:B------:R-:W-:Y:S01]  /*1960*/  LEA.HI.X.SX32 R63, R24, R61.reuse, 0x1, P5 ;  /* 0x0000003d183f7211 */ /* 0x080fe200028f0eff */
[-C--:B------:R-:W-:Y:S01]  /*1970*/  IMAD R99, R99, R12.reuse, RZ ;  /* 0x0000000c63637224 */ /* 0x080fe200078e02ff */
[-C--:B------:R-:W-:Y:S01]  /*1980*/  LEA.HI.X.SX32 R65, R21, R61.reuse, 0x1, P2 ;  /* 0x0000003d15417211 */ /* 0x080fe200010f0eff */
[-C--:B------:R-:W-:Y:S01]  /*1990*/  IMAD R101, R101, R12.reuse, RZ ;  /* 0x0000000c65657224 */ /* 0x080fe200078e02ff */
[-C--:B------:R-:W-:Y:S01]  /*19a0*/  LEA.HI.X.SX32 R75, R23, R61.reuse, 0x1, P4 ;  /* 0x0000003d174b7211 */ /* 0x080fe200020f0eff */
[-C--:B------:R-:W-:Y:S01]  /*19b0*/  IMAD R103, R103, R12.reuse, RZ ;  /* 0x0000000c67677224 */ /* 0x080fe200078e02ff */
[-C--:B------:R-:W-:Y:S01]  /*19c0*/  LEA.HI.X.SX32 R67, R26, R61.reuse, 0x1, P3 ;  /* 0x0000003d1a437211 */ /* 0x080fe200018f0eff */
        /* <DEDUP_REMOVED lines=8> */
[-C--:B------:R-:W-:Y:S01]  /*1a50*/  IMAD R91, R91, R12.reuse, RZ ;  /* 0x0000000c5b5b7224 */ /* 0x080fe200078e02ff */
[-C--:B------:R-:W-:Y:S01]  /*1a60*/  LEA.HI.X.SX32 R69, R25, R61.reuse, 0x1, P6 ;  /* 0x0000003d19457211 */ /* 0x080fe200030f0eff */
[----:B------:R-:W-:Y:S01]  /*1a70*/  IMAD R89, R89, R12, RZ ;  /* 0x0000000c59597224 */ /* 0x000fe200078e02ff */
[----:B------:R-:W-:Y:S01]  /*1a80*/  LEA R20, P1, R13, UR8, 0x1 ;  /* 0x000000080d147c11 */ /* 0x000fe2000f8208ff */
[----:B------:R-:W-:Y:S01]  /*1a90*/  IMAD.SHL.U32 R87, R12, 0x40, RZ ;  /* 0x000000400c577824 */ /* 0x000fe200078e00ff */
[----:B------:R-:W-:Y:S01]  /*1aa0*/  LEA R60, P6, R15, R60, 0x1 ;  /* 0x0000003c0f3c7211 */ /* 0x000fe200078c08ff */
[-C--:B------:R-:W-:Y:S01]  /*1ab0*/  IMAD R18, R3, R12.reuse, RZ ;  /* 0x0000000c03127224 */ /* 0x080fe200078e02ff */
[-C--:B------:R-:W-:Y:S01]  /*1ac0*/  LEA.HI.X.SX32 R71, R27, R61.reuse, 0x1, P5 ;  /* 0x0000003d1b477211 */ /* 0x080fe200028f0eff */
[----:B------:R-:W-:Y:S01]  /*1ad0*/  IMAD R19, R4, R12, RZ ;  /* 0x0000000c04137224 */ /* 0x000fe200078e02ff */
[----:B------:R-:W-:-:S02]  /*1ae0*/  LEA.HI.X.SX32 R39, R29, R61, 0x1, P2 ;  /* 0x0000003d1d277211 */ /* 0x000fc400010f0eff */
[-C--:B------:R-:W-:Y:S02]  /*1af0*/  LEA.HI.X.SX32 R35, R31, R61.reuse, 0x1, P4 ;  /* 0x0000003d1f237211 */ /* 0x080fe400020f0eff */
[-C--:B------:R-:W-:Y:S02]  /*1b00*/  LEA.HI.X.SX32 R37, R33, R61.reuse, 0x1, P3 ;  /* 0x0000003d21257211 */ /* 0x080fe400018f0eff */
[----:B------:R-:W-:Y:S02]  /*1b10*/  LEA.HI.X.SX32 R61, R15, R61, 0x1, P6 ;  /* 0x0000003d0f3d7211 */ /* 0x000fe400030f0eff */
[----:B------:R-:W-:Y:S02]  /*1b20*/  LEA.HI.X.SX32 R21, R13, UR9, 0x1, P1 ;  /* 0x000000090d157c11 */ /* 0x000fe400088f0eff */
[C---:B------:R-:W-:Y:S02]  /*1b30*/  LOP3.LUT R16, R4.reuse, 0x28, RZ, 0xfc, !PT ;  /* 0x0000002804107812 */ /* 0x040fe400078efcff */
[----:B------:R-:W-:-:S02]  /*1b40*/  LOP3.LUT R14, R4, 0x14, RZ, 0xfc, !PT ;  /* 0x00000014040e7812 */ /* 0x000fc400078efcff */
[----:B------:R-:W-:Y:S01]  /*1b50*/  LOP3.LUT R13, R4, 0x10, RZ, 0xfc, !PT ;  /* 0x00000010040d7812 */ /* 0x000fe200078efcff */
[-C--:B------:R-:W-:Y:S01]  /*1b60*/  IMAD R16, R16, R12.reuse, RZ ;  /* 0x0000000c10107224 */ /* 0x080fe200078e02ff */
[----:B------:R-:W-:Y:S01]  /*1b70*/  LOP3.LUT R15, R4, 0xc, RZ, 0xfc, !PT ;  /* 0x0000000c040f7812 */ /* 0x000fe200078efcff */
[-C--:B------:R-:W-:Y:S01]  /*1b80*/  IMAD R14, R14, R12.reuse, RZ ;  /* 0x0000000c0e0e7224 */ /* 0x080fe200078e02ff */
[----:B------:R-:W-:Y:S01]  /*1b90*/  LOP3.LUT R80, R9, 0x60, RZ, 0x3c, !PT ;  /* 0x0000006009507812 */ /* 0x000fe200078e3cff */
[-C--:B------:R-:W-:Y:S01]  /*1ba0*/  IMAD R13, R13, R12.reuse, RZ ;  /* 0x0000000c0d0d7224 */ /* 0x080fe200078e02ff */
[----:B------:R-:W-:Y:S01]  /*1bb0*/  LOP3.LUT R81, R10, 0x40, RZ, 0x3c, !PT ;  /* 0x000000400a517812 */ /* 0x000fe200078e3cff */
[----:B------:R-:W-:Y:S01]  /*1bc0*/  IMAD R15, R15, R12, RZ ;  /* 0x0000000c0f0f7224 */ /* 0x000fe200078e02ff */
[----:B------:R-:W-:-:S07]  /*1bd0*/  LOP3.LUT R12, R9, 0x20, RZ, 0x3c, !PT ;  /* 0x00000020090c7812 */ /* 0x000fce00078e3cff */
.L_x_1:
[C---:B------:R-:W-:Y:S01]  /*1be0*/  LOP3.LUT R22, R4.reuse, 0x4, RZ, 0xfc, !PT ;  /* 0x0000000404167812 */ /* 0x040fe200078efcff */
[----:B------:R-:W-:Y:S01]  /*1bf0*/  IMAD.WIDE R24, R19, 0x2, R20 ;  /* 0x0000000213187825 */ /* 0x000fe200078e0214 */
[----:B------:R-:W-:Y:S02]  /*1c00*/  ISETP.GE.AND P5, PT, R4, UR5, PT ;  /* 0x0000000504007c0c */ /* 0x000fe4000bfa6270 */
[----:B------:R-:W-:Y:S02]  /*1c10*/  ISETP.GE.AND P3, PT, R22, UR5, PT ;  /* 0x0000000516007c0c */ /* 0x000fe4000bf66270 */
[----:B------:R-:W-:Y:S02]  /*1c20*/  LOP3.LUT R22, R4, 0x8, RZ, 0xfc, !PT ;  /* 0x0000000804167812 */ /* 0x000fe400078efcff */
[----:B------:R-:W-:Y:S02]  /*1c30*/  PRMT R50, RZ, 0x7610, R50 ;  /* 0x00007610ff327816 */ /* 0x000fe40000000032 */
[----:B------:R-:W-:-:S02]  /*1c40*/  ISETP.GE.AND P2, PT, R22, UR5, PT ;  /* 0x0000000516007c0c */ /* 0x000fc4000bf46270 */
[C---:B------:R-:W-:Y:S02]  /*1c50*/  LOP3.LUT R23, R4.reuse, 0xc, RZ, 0xfc, !PT ;  /* 0x0000000c04177812 */ /* 0x040fe400078efcff */
[C---:B------:R-:W-:Y:S01]  /*1c60*/  LOP3.LUT R26, R4.reuse, 0x10, RZ, 0xfc, !PT ;  /* 0x00000010041a7812 */ /* 0x040fe200078efcff */
[----:B------:R0:W2:Y:S01]  /*1c70*/  @!P5 LDG.E.U16 R50, desc[UR6][R24.64] ;  /* 0x000000061832d981 */ /* 0x0000a2000c1e1500 */
[C---:B------:R-:W-:Y:S02]  /*1c80*/  LOP3.LUT R27, R4.reuse, 0x14, RZ, 0xfc, !PT ;  /* 0x00000014041b7812 */ /* 0x040fe400078efcff */
[----:B------:R-:W-:Y:S02]  /*1c90*/  LOP3.LUT R28, R4, 0x18, RZ, 0xfc, !PT ;  /* 0x00000018041c7812 */ /* 0x000fe400078efcff */
[----:B------:R-:W-:Y:S01]  /*1ca0*/  ISETP.GE.AND P1, PT, R23, UR5, PT ;  /* 0x0000000517007c0c */ /* 0x000fe2000bf26270 */
[----:B------:R-:W-:Y:S01]  /*1cb0*/  IMAD.WIDE R22, R89, 0x2, R20 ;  /* 0x0000000259167825 */ /* 0x000fe200078e0214 */
[----:B------:R-:W-:-:S02]  /*1cc0*/  ISETP.GE.AND P4, PT, R26, UR5, PT ;  /* 0x000000051a007c0c */ /* 0x000fc4000bf86270 */
[----:B------:R-:W-:Y:S01]  /*1cd0*/  ISETP.GE.AND P6, PT, R27, UR5, PT ;  /* 0x000000051b007c0c */ /* 0x000fe2000bfc6270 */
[----:B------:R-:W-:Y:S01]  /*1ce0*/  IMAD.WIDE R26, R91, 0x2, R20 ;  /* 0x000000025b1a7825 */ /* 0x000fe200078e0214 */
[----:B------:R-:W-:Y:S02]  /*1cf0*/  PRMT R121, RZ, 0x7610, R121 ;  /* 0x00007610ff797816 */ /* 0x000fe40000000079 */
[----:B------:R-:W-:Y:S02]  /*1d00*/  PRMT R56, RZ, 0x7610, R56 ;  /* 0x00007610ff387816 */ /* 0x000fe40000000038 */
[----:B------:R-:W-:Y:S02]  /*1d10*/  ISETP.GE.AND P5, PT, R28, UR5, PT ;  /* 0x000000051c007c0c */ /* 0x000fe4000bfa6270 */
[C---:B------:R-:W-:Y:S01]  /*1d20*/  LOP3.LUT R29, R4.reuse, 0x20, RZ, 0xfc, !PT ;  /* 0x00000020041d7812 */ /* 0x040fe200078efcff */
[----:B------:R-:W3:Y:S01]  /*1d30*/  @!P3 LDG.E.U16 R121, desc[UR6][R22.64] ;  /* 0x000000061679b981 */ /* 0x000ee2000c1e1500 */
[----:B------:R-:W-:-:S02]  /*1d40*/  LOP3.LUT R28, R4, 0x24, RZ, 0xfc, !PT ;  /* 0x00000024041c7812 */ /* 0x000fc400078efcff */
[----:B------:R-:W-:Y:S01]  /*1d50*/  ISETP.GE.AND P3, PT, R29, UR5, PT ;  /* 0x000000051d007c0c */ /* 0x000fe2000bf66270 */
[----:B------:R1:W4:Y:S01]  /*1d60*/  @!P2 LDG.E.U16 R56, desc[UR6][R26.64] ;  /* 0x000000061a38a981 */ /* 0x000322000c1e1500 */
[----:B------:R-:W-:Y:S01]  /*1d70*/  ISETP.GE.AND P2, PT, R28, UR5, PT ;  /* 0x000000051c007c0c */ /* 0x000fe2000bf46270 */
[----:B------:R-:W-:Y:S01]  /*1d80*/  IMAD.WIDE R28, R13, 0x2, R20 ;  /* 0x000000020d1c7825 */ /* 0x000fe200078e0214 */
[----:B------:R-:W-:Y:S02]  /*1d90*/  PRMT R58, RZ, 0x7610, R58 ;  /* 0x00007610ff3a7816 */ /* 0x000fe4000000003a */
[----:B------:R-:W-:-:S04]  /*1da0*/  PRMT R119, RZ, 0x7610, R119 ;  /* 0x00007610ff777816 */ /* 0x000fc80000000077 */
[----:B------:R-:W5:Y:S01]  /*1db0*/  @!P4 LDG.E.U16 R58, desc[UR6][R28.64] ;  /* 0x000000061c3ac981 */ /* 0x000f62000c1e1500 */
[----:B------:R-:W-:Y:S01]  /*1dc0*/  ISETP.GE.AND P4, PT, R3, UR5, PT ;  /* 0x0000000503007c0c */ /* 0x000fe2000bf86270 */
[----:B0-----:R-:W-:Y:S01]  /*1dd0*/  IMAD.WIDE R24, R15, 0x2, R20 ;  /* 0x000000020f187825 */ /* 0x001fe200078e0214 */
[----:B------:R-:W-:-:S03]  /*1de0*/  PRMT R115, RZ, 0x7610, R115 ;  /* 0x00007610ff737816 */ /* 0x000fc60000000073 */
[----:B-1----:R-:W-:Y:S01]  /*1df0*/  IMAD.WIDE R26, R18, 0x2, R20 ;  /* 0x00000002121a7825 */ /* 0x002fe200078e0214 */
[----:B------:R0:W3:Y:S01]  /*1e00*/  @!P1 LDG.E.U16 R119, desc[UR6][R24.64] ;  /* 0x0000000618779981 */ /* 0x0000e2000c1e1500 */
[----:B------:R-:W-:Y:S02]  /*1e10*/  PRMT R117, RZ, 0x7610, R117 ;  /* 0x00007610ff757816 */ /* 0x000fe40000000075 */
[----:B------:R-:W-:Y:S01]  /*1e20*/  IMAD.WIDE R30, R14, 0x2, R20 ;  /* 0x000000020e1e7825 */ /* 0x000fe200078e0214 */
[C---:B------:R-:W-:Y:S02]  /*1e30*/  LOP3.LUT R32, R4.reuse, 0x28, RZ, 0xfc, !PT ;  /* 0x0000002804207812 */ /* 0x040fe400078efcff */
[----:B------:R-:W-:Y:S01]  /*1e40*/  PRMT R42, RZ, 0x7610, R42 ;  /* 0x00007610ff2a7816 */ /* 0x000fe2000000002a */
[----:B------:R-:W3:Y:S01]  /*1e50*/  @!P4 LDG.E.U16 R115, desc[UR6][R26.64] ;  /* 0x000000061a73c981 */ /* 0x000ee2000c1e1500 */
[----:B0-----:R-:W-:Y:S01]  /*1e60*/  LOP3.LUT R24, R4, 0x34, RZ, 0xfc, !PT ;  /* 0x0000003404187812 */ /* 0x001fe200078efcff */
[----:B------:R-:W-:Y:S01]  /*1e70*/  IMAD.WIDE R22, R85, 0x2, R20 ;  /* 0x0000000255167825 */ /* 0x000fe200078e0214 */
[----:B------:R-:W-:Y:S01]  /*1e80*/  PRMT R48, RZ, 0x7610, R48 ;  /* 0x00007610ff307816 */ /* 0x000fe20000000030 */
[----:B------:R0:W3:Y:S01]  /*1e90*/  @!P6 LDG.E.U16 R117, desc[UR6][R30.64] ;  /* 0x000000061e75e981 */ /* 0x0000e2000c1e1500 */
[----:B------:R-:W-:Y:S01]  /*1ea0*/  ISETP.GE.AND P4, PT, R24, UR5, PT ;  /* 0x0000000518007c0c */ /* 0x000fe2000bf86270 */
[----:B------:R-:W-:Y:S01]  /*1eb0*/  IMAD.WIDE R24, R83, 0x2, R20 ;  /* 0x0000000253187825 */ /* 0x000fe200078e0214 */
[----:B------:R-:W-:Y:S01]  /*1ec0*/  PRMT R59, RZ, 0x7610, R59 ;  /* 0x00007610ff3b7816 */ /* 0x000fe2000000003b */
[----:B------:R1:W3:Y:S01]  /*1ed0*/  @!P5 LDG.E.U16 R42, desc[UR6][R22.64] ;  /* 0x00000006162ad981 */ /* 0x0002e2000c1e1500 */
[----:B------:R-:W-:Y:S01]  /*1ee0*/  ISETP.GE.AND P1, PT, R32, UR5, PT ;  /* 0x0000000520007c0c */ /* 0x000fe2000bf26270 */
[----:B------:R-:W-:Y:S01]  /*1ef0*/  IMAD.WIDE R28, R17, 0x2, R20 ;  /* 0x00000002111c7825 */ /* 0x000fe200078e0214 */
[C---:B------:R-:W-:Y:S01]  /*1f00*/  LOP3.LUT R32, R4.reuse, 0x2c, RZ, 0xfc, !PT ;  /* 0x0000002c04207812 */ /* 0x040fe200078efcff */
[----:B------:R1:W3:Y:S01]  /*1f10*/  @!P3 LDG.E.U16 R48, desc[UR6][R24.64] ;  /* 0x000000061830b981 */ /* 0x0002e2000c1e1500 */
[----:B------:R-:W-:-:S02]  /*1f20*/  LOP3.LUT R33, R4, 0x30, RZ, 0xfc, !PT ;  /* 0x0000003004217812 */ /* 0x000fc400078efcff */
[----:B0-----:R-:W-:Y:S01]  /*1f30*/  LOP3.LUT R30, R4, 0x38, RZ, 0xfc, !PT ;  /* 0x00000038041e7812 */ /* 0x001fe200078efcff */
[----:B------:R0:W3:Y:S01]  /*1f40*/  @!P2 LDG.E.U16 R59, desc[UR6][R28.64] ;  /* 0x000000061c3ba981 */ /* 0x0000e2000c1e1500 */
[----:B------:R-:W-:Y:S02]  /*1f50*/  LEA.HI R31, R0, 0x3c, RZ, 0x1b ;  /* 0x0000003c001f7811 */ /* 0x000fe400078fd8ff */
[----:B------:R-:W-:Y:S02]  /*1f60*/  ISETP.GE.AND P6, PT, R32, UR5, PT ;  /* 0x0000000520007c0c */ /* 0x000fe4000bfc6270 */
[----:B------:R-:W-:Y:S02]  /*1f70*/  ISETP.GE.AND P5, PT, R33, UR5, PT ;  /* 0x0000000521007c0c */ /* 0x000fe4000bfa6270 */
[----:B------:R-:W-:Y:S02]  /*1f80*/  ISETP.GE.AND P3, PT, R30, UR5, PT ;  /* 0x000000051e007c0c */ /* 0x000fe4000bf66270 */
[----:B------:R-:W-:Y:S01]  /*1f90*/  ISETP.GE.AND P2, PT, R31, UR5, PT ;  /* 0x000000051f007c0c */ /* 0x000fe2000bf46270 */
[----:B------:R-:W-:Y:S01]  /*1fa0*/  IMAD.WIDE R32, R16, 0x2, R20 ;  /* 0x0000000210207825 */ /* 0x000fe200078e0214 */
[----:B------:R-:W-:-:S02]  /*1fb0*/  PRMT R90, RZ, 0x7610, R90 ;  /* 0x00007610ff5a7816 */ /* 0x000fc4000000005a */
[----:B------:R-:W-:Y:S01]  /*1fc0*/  PRMT R57, RZ, 0x7610, R57 ;  /* 0x00007610ff397816 */ /* 0x000fe20000000039 */
[----:B-1----:R-:W-:Y:S01]  /*1fd0*/  IMAD.WIDE R22, R105, 0x2, R20 ;  /* 0x0000000269167825 */ /* 0x002fe200078e0214 */
[----:B------:R-:W-:Y:S02]  /*1fe0*/  PRMT R88, RZ, 0x7610, R88 ;  /* 0x00007610ff587816 */ /* 0x000fe40000000058 */
[----:B------:R-:W-:Y:S01]  /*1ff0*/  PRMT R51, RZ, 0x7610, R51 ;  /* 0x00007610ff337816 */ /* 0x000fe20000000033 */
[----:B------:R-:W-:Y:S01]  /*2000*/  IMAD.WIDE R24, R103, 0x2, R20 ;  /* 0x0000000267187825 */ /* 0x000fe200078e0214 */
[----:B------:R-:W-:Y:S01]  /*2010*/  PRMT R86, RZ, 0x7610, R86 ;  /* 0x00007610ff567816 */ /* 0x000fe20000000056 */
[----:B------:R-:W3:Y:S01]  /*2020*/  @!P1 LDG.E.U16 R90, desc[UR6][R32.64] ;  /* 0x00000006205a9981 */ /* 0x000ee2000c1e1500 */
[----:B------:R-:W-:Y:S01]  /*2030*/  PRMT R49, RZ, 0x7610, R49 ;  /* 0x00007610ff317816 */ /* 0x000fe20000000031 */
[--C-:B------:R-:W-:Y:S02]  /*2040*/  IMAD.WIDE R26, R101, 0x2, R20.reuse ;  /* 0x00000002651a7825 */ /* 0x100fe400078e0214 */
[----:B------:R-:W3:Y:S02]  /*2050*/  @!P6 LDG.E.U16 R57, desc[UR6][R22.64] ;  /* 0x000000061639e981 */ /* 0x000ee4000c1e1500 */
[----:B0-----:R-:W-:-:S02]  /*2060*/  IMAD.WIDE R28, R99, 0x2, R20 ;  /* 0x00000002631c7825 */ /* 0x001fc400078e0214 */
[----:B------:R0:W3:Y:S02]  /*2070*/  @!P5 LDG.E.U16 R88, desc[UR6][R24.64] ;  /* 0x000000061858d981 */ /* 0x0000e4000c1e1500 */
[----:B------:R-:W-:Y:S02]  /*2080*/  IMAD.WIDE R30, R97, 0x2, R20 ;  /* 0x00000002611e7825 */ /* 0x000fe400078e0214 */
[----:B------:R-:W3:Y:S04]  /*2090*/  @!P4 LDG.E.U16 R51, desc[UR6][R26.64] ;  /* 0x000000061a33c981 */ /* 0x000ee8000c1e1500 */
[----:B------:R1:W3:Y:S04]  /*20a0*/  @!P3 LDG.E.U16 R86, desc[UR6][R28.64] ;  /* 0x000000061c56b981 */ /* 0x0002e8000c1e1500 */
[----:B------:R1:W3:Y:S01]  /*20b0*/  @!P2 LDG.E.U16 R49, desc[UR6][R30.64] ;  /* 0x000000061e31a981 */ /* 0x0002e2000c1e1500 */
[----:B------:R-:W-:Y:S01]  /*20c0*/  BAR.SYNC.DEFER_BLOCKING 0x0 ;  /* 0x0000000000007b1d */ /* 0x000fe20000010000 */
[----:B------:R-:W-:Y:S01]  /*20d0*/  ISETP.GE.AND P1, PT, R8, UR5, PT ;  /* 0x0000000508007c0c */ /* 0x000fe2000bf26270 */
[----:B0-----:R-:W-:-:S02]  /*20e0*/  IMAD.MOV.U32 R24, RZ, RZ, R34 ;  /* 0x000000ffff187224 */ /* 0x001fc400078e0022 */
[----:B------:R-:W-:Y:S01]  /*20f0*/  IMAD.MOV.U32 R25, RZ, RZ, R35 ;  /* 0x000000ffff197224 */ /* 0x000fe200078e0023 */
[----:B------:R-:W-:Y:S01]  /*2100*/  PRMT R84, RZ, 0x7610, R84 ;  /* 0x00007610ff547816 */ /* 0x000fe20000000054 */
[----:B------:R-:W-:Y:S01]  /*2110*/  IMAD.MOV.U32 R22, RZ, RZ, R38 ;  /* 0x000000ffff167224 */ /* 0x000fe200078e0026 */
[----:B------:R-:W-:Y:S01]  /*2120*/  PRMT R82, RZ, 0x7610, R82 ;  /* 0x00007610ff527816 */ /* 0x000fe20000000052 */
[----:B------:R-:W-:Y:S02]  /*2130*/  IMAD.MOV.U32 R23, RZ, RZ, R39 ;  /* 0x000000ffff177224 */ /* 0x000fe400078e0027 */
[----:B-1----:R-:W-:Y:S01]  /*2140*/  IMAD.WIDE R28, R93, 0x2, R60 ;  /* 0x000000025d1c7825 */ /* 0x002fe200078e023c */
[----:B------:R-:W-:-:S03]  /*2150*/  PRMT R39, RZ, 0x7610, R39 ;  /* 0x00007610ff277816 */ /* 0x000fc60000000027 */
[----:B------:R-:W-:Y:S01]  /*2160*/  IMAD.WIDE R32, R93, 0x2, R24 ;  /* 0x000000025d207825 */ /* 0x000fe200078e0218 */
[----:B------:R-:W-:-:S03]  /*2170*/  PRMT R43, RZ, 0x7610, R43 ;  /* 0x00007610ff2b7816 */ /* 0x000fc6000000002b */
[----:B------:R-:W-:Y:S02]  /*2180*/  IMAD.MOV.U32 R26, RZ, RZ, R36 ;  /* 0x000000ffff1a7224 */ /* 0x000fe400078e0024 */
[----:B------:R-:W-:Y:S02]  /*2190*/  IMAD.MOV.U32 R27, RZ, RZ, R37 ;  /* 0x000000ffff1b7224 */ /* 0x000fe400078e0025 */
[C---:B------:R-:W-:Y:S01]  /*21a0*/  IMAD.WIDE R34, R93.reuse, 0x2, R22 ;  /* 0x000000025d227825 */ /* 0x040fe200078e0216 */
[----:B------:R-:W-:Y:S01]  /*21b0*/  PRMT R40, RZ, 0x7610, R40 ;  /* 0x00007610ff287816 */ /* 0x000fe20000000028 */
[----:B------:R0:W3:Y:S01]  /*21c0*/  @!P1 LDG.E.U16 R84, desc[UR6][R28.64] ;  /* 0x000000061c549981 */ /* 0x0000e2000c1e1500 */
[----:B------:R-:W-:Y:S01]  /*21d0*/  PRMT R38, RZ, 0x7610, R38 ;  /* 0x00007610ff267816 */ /* 0x000fe20000000026 */
[----:B------:R-:W-:Y:S02]  /*21e0*/  IMAD.WIDE R30, R93, 0x2, R26 ;  /* 0x000000025d1e7825 */ /* 0x000fe400078e021a */
[----:B------:R1:W3:Y:S01]  /*21f0*/  @!P1 LDG.E.U16 R82, desc[UR6][R32.64] ;  /* 0x0000000620529981 */ /* 0x0002e2000c1e1500 */
[----:B------:R-:W-:-:S03]  /*2200*/  PRMT R36, RZ, 0x7610, R36 ;  /* 0x00007610ff247816 */ /* 0x000fc60000000024 */
[----:B------:R1:W3:Y:S01]  /*2210*/  @!P1 LDG.E.U16 R39, desc[UR6][R34.64] ;  /* 0x0000000622279981 */ /* 0x0002e2000c1e1500 */
[C---:B0-----:R-:W-:Y:S01]  /*2220*/  IMAD.WIDE R28, R93.reuse, 0x2, R70 ;  /* 0x000000025d1c7825 */ /* 0x041fe200078e0246 */
[----:B------:R-:W-:Y:S02]  /*2230*/  PRMT R37, RZ, 0x7610, R37 ;  /* 0x00007610ff257816 */ /* 0x000fe40000000025 */
[----:B------:R0:W3:Y:S01]  /*2240*/  @!P1 LDG.E.U16 R43, desc[UR6][R30.64] ;  /* 0x000000061e2b9981 */ /* 0x0000e2000c1e1500 */
[C---:B-1----:R-:W-:Y:S01]  /*2250*/  IMAD.WIDE R32, R93.reuse, 0x2, R66 ;  /* 0x000000025d207825 */ /* 0x042fe200078e0242 */
[----:B------:R-:W-:Y:S02]  /*2260*/  PRMT R41, RZ, 0x7610, R41 ;  /* 0x00007610ff297816 */ /* 0x000fe40000000029 */
[----:B------:R-:W3:Y:S01]  /*2270*/  @!P1 LDG.E.U16 R40, desc[UR6][R28.64] ;  /* 0x000000061c289981 */ /* 0x000ee2000c1e1500 */
[----:B------:R-:W-:Y:S01]  /*2280*/  IMAD.WIDE R34, R93, 0x2, R64 ;  /* 0x000000025d227825 */ /* 0x000fe200078e0240 */
[----:B------:R-:W-:-:S02]  /*2290*/  PRMT R94, RZ, 0x7610, R94 ;  /* 0x00007610ff5e7816 */ /* 0x000fc4000000005e */
[----:B------:R1:W3:Y:S01]  /*22a0*/  @!P1 LDG.E.U16 R38, desc[UR6][R32.64] ;  /* 0x0000000620269981 */ /* 0x0002e2000c1e1500 */
[----:B------:R-:W-:Y:S01]  /*22b0*/  PRMT R125, RZ, 0x7610, R125 ;  /* 0x00007610ff7d7816 */ /* 0x000fe2000000007d */
[C---:B0-----:R-:W-:Y:S01]  /*22c0*/  IMAD.WIDE R30, R93.reuse, 0x2, R68 ;  /* 0x000000025d1e7825 */ /* 0x041fe200078e0244 */
[----:B------:R-:W-:Y:S01]  /*22d0*/  PRMT R96, RZ, 0x7610, R96 ;  /* 0x00007610ff607816 */ /* 0x000fe20000000060 */
[----:B------:R0:W3:Y:S02]  /*22e0*/  @!P1 LDG.E.U16 R36, desc[UR6][R34.64] ;  /* 0x0000000622249981 */ /* 0x0000e4000c1e1500 */
[C---:B------:R-:W-:Y:S01]  /*22f0*/  IMAD.WIDE R122, R93.reuse, 0x2, R62 ;  /* 0x000000025d7a7825 */ /* 0x040fe200078e023e */
[----:B------:R-:W-:Y:S01]  /*2300*/  PRMT R92, RZ, 0x7610, R92 ;  /* 0x00007610ff5c7816 */ /* 0x000fe2000000005c */
[----:B------:R0:W3:Y:S02]  /*2310*/  @!P1 LDG.E.U16 R37, desc[UR6][R30.64] ;  /* 0x000000061e259981 */ /* 0x0000e4000c1e1500 */
[C---:B-1----:R-:W-:Y:S01]  /*2320*/  IMAD.WIDE R32, R93.reuse, 0x2, R72 ;  /* 0x000000025d207825 */ /* 0x042fe200078e0248 */
[----:B------:R-:W-:Y:S01]  /*2330*/  PRMT R98, RZ, 0x7610, R98 ;  /* 0x00007610ff627816 */ /* 0x000fe20000000062 */
[----:B------:R1:W3:Y:S02]  /*2340*/  @!P1 LDG.E.U16 R41, desc[UR6][R122.64] ;  /* 0x000000067a299981 */ /* 0x0002e4000c1e1500 */
[C---:B------:R-:W-:Y:S01]  /*2350*/  IMAD.WIDE R28, R93.reuse, 0x2, R108 ;  /* 0x000000025d1c7825 */ /* 0x040fe200078e026c */
[----:B------:R-:W-:Y:S01]  /*2360*/  PRMT R100, RZ, 0x7610, R100 ;  /* 0x00007610ff647816 */ /* 0x000fe20000000064 */
[----:B------:R-:W3:Y:S02]  /*2370*/  @!P1 LDG.E.U16 R94, desc[UR6][R32.64] ;  /* 0x00000006205e9981 */ /* 0x000ee4000c1e1500 */
[C---:B0-----:R-:W-:Y:S01]  /*2380*/  IMAD.WIDE R34, R93.reuse, 0x2, R106 ;  /* 0x000000025d227825 */ /* 0x041fe200078e026a */
[----:B------:R-:W-:Y:S01]  /*2390*/  PRMT R102, RZ, 0x7610, R102 ;  /* 0x00007610ff667816 */ /* 0x000fe20000000066 */
[----:B------:R0:W3:Y:S02]  /*23a0*/  @!P1 LDG.E.U16 R125, desc[UR6][R28.64] ;  /* 0x000000061c7d9981 */ /* 0x0000e4000c1e1500 */
[----:B------:R-:W-:-:S02]  /*23b0*/  IMAD.WIDE R30, R93, 0x2, R110 ;  /* 0x000000025d1e7825 */ /* 0x000fc400078e026e */
[----:B------:R-:W3:Y:S02]  /*23c0*/  @!P1 LDG.E.U16 R96, desc[UR6][R34.64] ;  /* 0x0000000622609981 */ /* 0x000ee4000c1e1500 */
[C---:B-1----:R-:W-:Y:S02]  /*23d0*/  IMAD.WIDE R122, R93.reuse, 0x2, R74 ;  /* 0x000000025d7a7825 */ /* 0x042fe400078e024a */
[----:B------:R-:W3:Y:S02]  /*23e0*/  @!P1 LDG.E.U16 R92, desc[UR6][R30.64] ;  /* 0x000000061e5c9981 */ /* 0x000ee4000c1e1500 */
[C---:B0-----:R-:W-:Y:S02]  /*23f0*/  IMAD.WIDE R28, R93.reuse, 0x2, R76 ;  /* 0x000000025d1c7825 */ /* 0x041fe400078e024c */
[----:B------:R-:W3:Y:S02]  /*2400*/  @!P1 LDG.E.U16 R98, desc[UR6][R122.64] ;  /* 0x000000067a629981 */ /* 0x000ee4000c1e1500 */
[----:B------:R-:W-:-:S02]  /*2410*/  IMAD.WIDE R32, R93, 0x2, R112 ;  /* 0x000000025d207825 */ /* 0x000fc400078e0270 */
[----:B------:R-:W3:Y:S04]  /*2420*/  @!P1 LDG.E.U16 R100, desc[UR6][R28.64] ;  /* 0x000000061c649981 */ /* 0x000ee8000c1e1500 */
[----:B------:R-:W3:Y:S04]  /*2430*/  @!P1 LDG.E.U16 R102, desc[UR6][R32.64] ;  /* 0x0000000620669981 */ /* 0x000ee8000c1e1500 */
[----:B--2---:R-:W-:Y:S04]  /*2440*/  STS.U16 [R9+UR4], R50 ;  /* 0x0000003209007988 */ /* 0x004fe80008000404 */
[----:B----4-:R-:W-:Y:S04]  /*2450*/  STS.U16 [R9+UR4+0x200], R56 ;  /* 0x0002003809007988 */ /* 0x010fe80008000404 */
[----:B-----5:R-:W-:Y:S04]  /*2460*/  STS.U16 [R9+UR4+0x400], R58 ;  /* 0x0004003a09007988 */ /* 0x020fe80008000404 */
[----:B---3--:R-:W-:Y:S04]  /*2470*/  STS.U16 [R9+UR4+0x600], R42 ;  /* 0x0006002a09007988 */ /* 0x008fe80008000404 */
[----:B------:R-:W-:Y:S04]  /*2480*/  STS.U16 [R9+UR4+0x800], R48 ;  /* 0x0008003009007988 */ /* 0x000fe80008000404 */
        /* <DEDUP_REMOVED lines=26> */
[----:B------:R-:W-:Y:S01]  /*2630*/  STS.U16 [R80+UR4+0x1f00], R102 ;  /* 0x001f006650007988 */ /* 0x000fe20008000404 */
[----:B------:R-:W-:Y:S06]  /*2640*/  BAR.SYNC.DEFER_BLOCKING 0x0 ;  /* 0x0000000000007b1d */ /* 0x000fec0000010000 */
[----:B------:R-:W-:Y:S04]  /*2650*/  LDSM.16.MT88.4 R56, [R11] ;  /* 0x000000000b38783b */ /* 0x000fe80000004200 */
[----:B------:R-:W0:Y:S04]  /*2660*/  LDSM.16.M88.4 R28, [R10+UR4+0x1000] ;  /* 0x001000040a1c783b */ /* 0x000e280008000200 */
[----:B------:R-:W1:Y:S04]  /*2670*/  LDSM.16.M88.4 R32, [R10+UR4+0x1800] ;  /* 0x001800040a20783b */ /* 0x000e680008000200 */
[----:B------:R-:W2:Y:S04]  /*2680*/  LDSM.16.MT88.4 R48, [R11+0x400] ;  /* 0x000400000b30783b */ /* 0x000ea80000004200 */
[----:B------:R-:W-:Y:S04]  /*2690*/  LDSM.16.MT88.4 R40, [R11+0x800] ;  /* 0x000800000b28783b */ /* 0x000fe80000004200 */
[----:B------:R-:W3:Y:S01]  /*26a0*/  LDSM.16.M88.4 R36, [R81+UR4+0x1000] ;  /* 0x001000045124783b */ /* 0x000ee20008000200 */
[C---:B0-----:R-:W-:Y:S06]  /*26b0*/  HMMA.16816.F32.BF16 R44, R56.reuse, R28, R44 ;  /* 0x0000001c382c723c */ /* 0x041fec000004182c */
[----:B-1----:R-:W-:Y:S01]  /*26c0*/  HMMA.16816.F32.BF16 R52, R56, R32, R52 ;  /* 0x000000203834723c */ /* 0x002fe20000041834 */
[----:B------:R-:W0:-:S15]  /*26d0*/  LDSM.16.M88.4 R56, [R81+UR4+0x1800] ;  /* 0x001800045138783b */ /* 0x000e1e0008000200 */
[----:B------:R-:W-:-:S02]  /*26e0*/  NOP ;  /* 0x0000000000007918 */ /* 0x000fc40000000000 */
[C---:B--2---:R-:W-:Y:S06]  /*26f0*/  HMMA.16816.F32.BF16 R44, R48.reuse, R30, R44 ;  /* 0x0000001e302c723c */ /* 0x044fec000004182c */
[----:B------:R-:W-:Y:S01]  /*2700*/  HMMA.16816.F32.BF16 R32, R48, R34, R52 ;  /* 0x000000223020723c */ /* 0x000fe20000041834 */
[----:B------:R-:W1:Y:S01]  /*2710*/  LDSM.16.MT88.4 R52, [R11+0xc00] ;  /* 0x000c00000b34783b */ /* 0x000e620000004200 */
[----:B------:R-:W-:-:S15]  /*2720*/  VIADD R78, R78, 0xffffffff ;  /* 0xffffffff4e4e7836 */ /* 0x000fde0000000000 */
[----:B------:R-:W-:-:S01]  /*2730*/  NOP ;  /* 0x0000000000007918 */ /* 0x000fc20000000000 */
[C---:B---3--:R-:W-:Y:S06]  /*2740*/  HMMA.16816.F32.BF16 R44, R40.reuse, R36, R44 ;  /* 0x00000024282c723c */ /* 0x048fec000004182c */
[----:B0-----:R-:W-:Y:S01]  /*2750*/  HMMA.16816.F32.BF16 R32, R40, R56, R32 ;  /* 0x000000382820723c */ /* 0x001fe20000041820 */
[----:B------:R-:W-:Y:S01]  /*2760*/  ISETP.NE.U32.AND P1, PT, R78, RZ, PT ;  /* 0x000000ff4e00720c */ /* 0x000fe20003f25070 */
[----:B------:R-:W-:Y:S01]  /*2770*/  UIADD3 UR5, UR5, -0x40, URZ ;  /* 0xffffffc005057890 */ /* 0x000fe2000fffe03f */
[----:B------:R-:W-:-:S04]  /*2780*/  IMAD.WIDE R112, R95, 0x2, R112 ;  /* 0x000000025f707825 */ /* 0x000fc800078e0270 */
[----:B------:R-:W-:-:S04]  /*2790*/  IMAD.WIDE R110, R95, 0x2, R110 ;  /* 0x000000025f6e7825 */ /* 0x000fc800078e026e */
[----:B------:R-:W-:-:S07]  /*27a0*/  IMAD.WIDE R108, R95, 0x2, R108 ;  /* 0x000000025f6c7825 */ /* 0x000fce00078e026c */
[----:B-1----:R-:W-:Y:S01]  /*27b0*/  HMMA.16816.F32.BF16 R44, R52, R38, R44 ;  /* 0x00000026342c723c */ /* 0x002fe2000004182c */
[----:B------:R-:W-:-:S05]  /*27c0*/  IMAD.WIDE R106, R95, 0x2, R106 ;  /* 0x000000025f6a7825 */ /* 0x000fca00078e026a */
[----:B------:R-:W-:Y:S01]  /*27d0*/  HMMA.16816.F32.BF16 R52, R52, R58, R32 ;  /* 0x0000003a3434723c */ /* 0x000fe20000041820 */
[----:B------:R-:W-:-:S04]  /*27e0*/  IMAD.WIDE R76, R95, 0x2, R76 ;  /* 0x000000025f4c7825 */ /* 0x000fc800078e024c */
        /* <DEDUP_REMOVED lines=11> */
[----:B------:R-:W-:Y:S01]  /*28a0*/  IMAD.WIDE R20, R87, 0x2, R20 ;  /* 0x0000000257147825 */ /* 0x000fe200078e0214 */
[----:B------:R-:W-:Y:S06]  /*28b0*/  @P1 BRA `(.L_x_1) ;  /* 0xfffffff000c81947 */ /* 0x000fec000383ffff */
[----:B------:R-:W-:Y:S02]  /*28c0*/  F2FP.BF16.F32.PACK_AB R47, R55, R47 ;  /* 0x0000002f372f723e */ /* 0x000fe400000010ff */
[----:B------:R-:W-:Y:S02]  /*28d0*/  F2FP.BF16.F32.PACK_AB R46, R54, R46 ;  /* 0x0000002e362e723e */ /* 0x000fe400000010ff */
[----:B------:R-:W-:Y:S02]  /*28e0*/  F2FP.BF16.F32.PACK_AB R45, R53, R45 ;  /* 0x0000002d352d723e */ /* 0x000fe400000010ff */
[----:B------:R-:W-:-:S07]  /*28f0*/  F2FP.BF16.F32.PACK_AB R44, R52, R44 ;  /* 0x0000002c342c723e */ /* 0x000fce00000010ff */
.L_x_0:
[----:B------:R-:W-:Y:S01]  /*2900*/  BAR.SYNC.DEFER_BLOCKING 0x0 ;  /* 0x0000000000007b1d */ /* 0x000fe20000010000 */
[C---:B------:R-:W-:Y:S01]  /*2910*/  IMAD.SHL.U32 R8, R0.reuse, 0x40, RZ ;  /* 0x0000004000087824 */ /* 0x040fe200078e00ff */
[----:B------:R-:W-:Y:S02]  /*2920*/  SEL R10, RZ, 0x404, !P0 ;  /* 0x00000404ff0a7807 */ /* 0x000fe40004000000 */
[----:B------:R-:W-:Y:S02]  /*2930*/  LOP3.LUT R9, R0, 0x20, RZ, 0xc0, !PT ;  /* 0x0000002000097812 */ /* 0x000fe400078ec0ff */
[----:B------:R-:W-:Y:S01]  /*2940*/  LOP3.LUT R8, R8, 0x40, RZ, 0xc0, !PT ;  /* 0x0000004008087812 */ /* 0x000fe200078ec0ff */
[----:B------:R-:W-:Y:S01]  /*2950*/  ULDC UR5, c[0x0][0x244] ;  /* 0x0000910000057ab9 */ /* 0x000fe20000000800 */
[----:B------:R-:W-:Y:S01]  /*2960*/  SHF.R.S32.HI R11, RZ, 0x3, R0 ;  /* 0x00000003ff0b7819 */ /* 0x000fe20000011400 */
[----:B------:R-:W-:Y:S01]  /*2970*/  ULDC.64 UR10, c[0x0][0x228] ;  /* 0x00008a00000a7ab9 */ /* 0x000fe20000000a00 */
[----:B------:R-:W-:Y:S01]  /*2980*/  LOP3.LUT R5, R10, 0x3c, R5, 0x78, !PT ;  /* 0x0000003c0a057812 */ /* 0x000fe200078e7805 */
[----:B------:R-:W-:Y:S01]  /*2990*/  IMAD R8, R9, 0x8, R8 ;  /* 0x0000000809087824 */ /* 0x000fe200078e0208 */
[----:B------:R-:W-:Y:S01]  /*29a0*/  SGXT R11, R11, 0x1 ;  /* 0x000000010b0b781a */ /* 0x000fe20000000200 */
[----:B------:R-:W-:Y:S01]  /*29b0*/  ULDC.64 UR8, c[0x0][0x220] ;  /* 0x0000880000087ab9 */ /* 0x000fe20000000a00 */
[----:B------:R-:W-:Y:S01]  /*29c0*/  SHF.R.S32.HI R12, RZ, 0x4, R0 ;  /* 0x00000004ff0c7819 */ /* 0x000fe20000011400 */
[----:B------:R-:W-:Y:S01]  /*29d0*/  IMAD.IADD R5, R8, 0x1, R5 ;  /* 0x0000000108057824 */ /* 0x000fe200078e0205 */
[----:B------:R-:W-:-:S02]  /*29e0*/  LOP3.LUT R11, R11, 0x240, RZ, 0xc0, !PT ;  /* 0x000002400b0b7812 */ /* 0x000fc400078ec0ff */
[----:B------:R-:W-:Y:S02]  /*29f0*/  SGXT R12, R12, 0x1 ;  /* 0x000000010c0c781a */ /* 0x000fe40000000200 */
[----:B------:R-:W-:Y:S02]  /*2a00*/  LOP3.LUT R11, R11, 0x38, R6, 0xf8, !PT ;  /* 0x000000380b0b7812 */ /* 0x000fe400078ef806 */
[----:B------:R-:W-:Y:S01]  /*2a10*/  LOP3.LUT R6, R5, 0x40, RZ, 0x3c, !PT ;  /* 0x0000004005067812 */ /* 0x000fe200078e3cff */
[----:B------:R-:W-:Y:S01]  /*2a20*/  STS [R5+UR4], R44 ;  /* 0x0000002c05007988 */ /* 0x000fe20008000804 */
[----:B------:R-:W-:Y:S02]  /*2a30*/  LOP3.LUT R12, R12, 0x404, RZ, 0xc0, !PT ;  /* 0x000004040c0c7812 */ /* 0x000fe400078ec0ff */
[----:B------:R-:W-:Y:S01]  /*2a40*/  LOP3.LUT R11, R11, 0x40, R0, 0x78, !PT ;  /* 0x000000400b0b7812 */ /* 0x000fe200078e7800 */
[----:B------:R0:W-:Y:S01]  /*2a50*/  STS [R5+UR4+0x80], R45 ;  /* 0x0000802d05007988 */ /* 0x0001e20008000804 */
[C---:B------:R-:W-:Y:S01]  /*2a60*/  IMAD R0, R2.reuse, UR5, RZ ;  /* 0x0000000502007c24 */ /* 0x040fe2000f8e02ff */
[----:B------:R-:W-:Y:S01]  /*2a70*/  ISETP.GE.AND P0, PT, R2, UR10, PT ;  /* 0x0000000a02007c0c */ /* 0x000fe2000bf06270 */
[----:B------:R-:W-:Y:S01]  /*2a80*/  IMAD R12, R9, 0x4, R12 ;  /* 0x00000004090c7824 */ /* 0x000fe200078e020c */
[----:B------:R-:W-:Y:S01]  /*2a90*/  STS [R6+UR4+0x200], R46 ;  /* 0x0002002e06007988 */ /* 0x000fe20008000804 */
[----:B------:R-:W-:Y:S01]  /*2aa0*/  LOP3.LUT R2, R7, 0x4, R4, 0xfe, !PT ;  /* 0x0000000407027812 */ /* 0x000fe200078efe04 */
[----:B------:R-:W-:Y:S01]  /*2ab0*/  ULDC UR5, c[0x0][0x248] ;  /* 0x0000920000057ab9 */ /* 0x000fe20000000800 */
[----:B------:R-:W-:Y:S01]  /*2ac0*/  IMAD.IADD R12, R12, 0x1, R11 ;  /* 0x000000010c0c7824 */ /* 0x000fe200078e020b */
[----:B------:R1:W-:Y:S01]  /*2ad0*/  STS [R6+UR4+0x280], R47 ;  /* 0x0002802f06007988 */ /* 0x0003e20008000804 */
[----:B------:R-:W-:Y:S03]  /*2ae0*/  BAR.SYNC.DEFER_BLOCKING 0x0 ;  /* 0x0000000000007b1d */ /* 0x000fe60000010000 */
[----:B------:R-:W-:-:S02]  /*2af0*/  LOP3.LUT R10, R12, 0x4, RZ, 0x3c, !PT ;  /* 0x000000040c0a7812 */ /* 0x000fc400078e3cff */
[----:B------:R-:W-:Y:S02]  /*2b00*/  LEA R17, P1, R0, UR8, 0x1 ;  /* 0x0000000800117c11 */ /* 0x000fe4000f8208ff */
[----:B0-----:R-:W-:Y:S01]  /*2b10*/  LOP3.LUT R5, R7, R4, RZ, 0xfc, !PT ;  /* 0x0000000407057212 */ /* 0x001fe200078efcff */
[----:B-1----:R-:W-:Y:S01]  /*2b20*/  IMAD R6, R2, UR5, RZ ;  /* 0x0000000502067c24 */ /* 0x002fe2000f8e02ff */
[----:B------:R-:W-:Y:S01]  /*2b30*/  LEA.HI.X.SX32 R19, R0, UR9, 0x1, P1 ;  /* 0x0000000900137c11 */ /* 0x000fe200088f0eff */
[----:B------:R-:W-:Y:S01]  /*2b40*/  IMAD.IADD R0, R3, 0x1, R7 ;  /* 0x0000000103007824 */ /* 0x000fe200078e0207 */
[C---:B------:R-:W-:Y:S01]  /*2b50*/  ISETP.LT.AND P1, PT, R5.reuse, UR11, !P0 ;  /* 0x0000000b05007c0c */ /* 0x040fe2000c721270 */
[----:B------:R-:W-:Y:S01]  /*2b60*/  IMAD R5, R5, UR5, RZ ;  /* 0x0000000505057c24 */ /* 0x000fe2000f8e02ff */
[----:B------:R-:W-:Y:S01]  /*2b70*/  ISETP.LT.AND P4, PT, R2, UR11, !P0 ;  /* 0x0000000b02007c0c */ /* 0x000fe2000c781270 */
[----:B------:R-:W-:Y:S01]  /*2b80*/  IMAD R16, R0, UR5, RZ ;  /* 0x0000000500107c24 */ /* 0x000fe2000f8e02ff */
[----:B------:R-:W-:-:S02]  /*2b90*/  LEA R8, P3, R6, R17, 0x1 ;  /* 0x0000001106087211 */ /* 0x000fc400078608ff */
[C---:B------:R-:W-:Y:S02]  /*2ba0*/  LEA R2, P2, R5.reuse, R17, 0x1 ;  /* 0x0000001105027211 */ /* 0x040fe400078408ff */
[-C--:B------:R-:W-:Y:S02]  /*2bb0*/  LEA.HI.X.SX32 R9, R6, R19.reuse, 0x1, P3 ;  /* 0x0000001306097211 */ /* 0x080fe400018f0eff */
[----:B------:R-:W-:Y:S02]  /*2bc0*/  LEA.HI.X.SX32 R3, R5, R19, 0x1, P2 ;  /* 0x0000001305037211 */ /* 0x000fe400010f0eff */
[C-C-:B------:R-:W-:Y:S02]  /*2bd0*/  LOP3.LUT R6, R7.reuse, 0xc, R4.reuse, 0xfe, !PT ;  /* 0x0000000c07067812 */ /* 0x140fe400078efe04 */
[C-C-:B------:R-:W-:Y:S01]  /*2be0*/  LOP3.LUT R13, R7.reuse, 0x18, R4.reuse, 0xfe, !PT ;  /* 0x00000018070d7812 */ /* 0x140fe200078efe04 */
[----:B------:R-:W0:Y:S01]  /*2bf0*/  LDS R21, [R12+UR4] ;  /* 0x000000040c157984 */ /* 0x000e220008000800 */
[----:B------:R-:W-:-:S02]  /*2c00*/  LOP3.LUT R11, R7, 0x14, R4, 0xfe, !PT ;  /* 0x00000014070b7812 */ /* 0x000fc400078efe04 */
[C-C-:B------:R-:W-:Y:S01]  /*2c10*/  LOP3.LUT R5, R7.reuse, 0x10, R4.reuse, 0xfe, !PT ;  /* 0x0000001007057812 */ /* 0x140fe200078efe04 */
[----:B------:R-:W1:Y:S01]  /*2c20*/  LDS R25, [R10+UR4] ;  /* 0x000000040a197984 */ /* 0x000e620008000800 */
[----:B------:R-:W-:Y:S01]  /*2c30*/  LOP3.LUT R4, R7, 0x8, R4, 0xfe, !PT ;  /* 0x0000000807047812 */ /* 0x000fe200078efe04 */
[----:B------:R-:W-:Y:S01]  /*2c40*/  IMAD R15, R13, UR5, RZ ;  /* 0x000000050d0f7c24 */ /* 0x000fe2000f8e02ff */
[----:B------:R-:W-:Y:S01]  /*2c50*/  ISETP.LT.AND P3, PT, R5, UR11, !P0 ;  /* 0x0000000b05007c0c */ /* 0x000fe2000c761270 */
[----:B------:R2:W3:Y:S01]  /*2c60*/  LDS R23, [R12+UR4+0x100] ;  /* 0x000100040c177984 */ /* 0x0004e20008000800 */
[C---:B------:R-:W-:Y:S01]  /*2c70*/  ISETP.LT.AND P5, PT, R4.reuse, UR11, !P0 ;  /* 0x0000000b04007c0c */ /* 0x040fe2000c7a1270 */
[----:B------:R-:W-:Y:S02]  /*2c80*/  IMAD R7, R4, UR5, RZ ;  /* 0x0000000504077c24 */ /* 0x000fe4000f8e02ff */
[----:B------:R4:W5:Y:S01]  /*2c90*/  LDS R27, [R10+UR4+0x100] ;  /* 0x000100040a1b7984 */ /* 0x0009620008000800 */
[----:B------:R-:W-:-:S02]  /*2ca0*/  IMAD R14, R11, UR5, RZ ;  /* 0x000000050b0e7c24 */ /* 0x000fc4000f8e02ff */
[----:B------:R-:W-:Y:S01]  /*2cb0*/  LEA R4, P6, R7, R17, 0x1 ;  /* 0x0000001107047211 */ /* 0x000fe200078c08ff */
[----:B--2---:R-:W-:-:S03]  /*2cc0*/  IMAD R12, R5, UR5, RZ ;  /* 0x00000005050c7c24 */ /* 0x004fc6000f8e02ff */
[----:B------:R-:W-:Y:S01]  /*2cd0*/  LEA.HI.X.SX32 R5, R7, R19, 0x1, P6 ;  /* 0x0000001307057211 */ /* 0x000fe200030f0eff */
[C---:B----4-:R-:W-:Y:S01]  /*2ce0*/  IMAD R10, R6.reuse, UR5, RZ ;  /* 0x00000005060a7c24 */ /* 0x050fe2000f8e02ff */
[----:B0-----:R0:W-:Y:S04]  /*2cf0*/  @P1 STG.E.U16 desc[UR6][R2.64], R21 ;  /* 0x0000001502001986 */ /* 0x0011e8000c101506 */
[----:B-1----:R1:W-:Y:S01]  /*2d00*/  @P4 STG.E.U16 desc[UR6][R8.64], R25 ;  /* 0x0000001908004986 */ /* 0x0023e2000c101506 */
[----:B------:R-:W-:Y:S02]  /*2d10*/  ISETP.LT.AND P4, PT, R6, UR11, !P0 ;  /* 0x0000000b06007c0c */ /* 0x000fe4000c781270 */
[C---:B------:R-:W-:Y:S01]  /*2d20*/  LEA R6, P2, R12.reuse, R17, 0x1 ;  /* 0x000000110c067211 */ /* 0x040fe200078408ff */
[----:B---3--:R2:W-:Y:S03]  /*2d30*/  @P5 STG.E.U16 desc[UR6][R4.64], R23 ;  /* 0x0000001704005986 */ /* 0x0085e6000c101506 */
[----:B------:R-:W-:-:S02]  /*2d40*/  LEA.HI.X.SX32 R7, R12, R19, 0x1, P2 ;  /* 0x000000130c077211 */ /* 0x000fc400010f0eff */
[C---:B0-----:R-:W-:Y:S02]  /*2d50*/  LEA R2, P1, R10.reuse, R17, 0x1 ;  /* 0x000000110a027211 */ /* 0x041fe400078208ff */
[----:B------:R-:W-:Y:S02]  /*2d60*/  ISETP.LT.AND P2, PT, R11, UR11, !P0 ;  /* 0x0000000b0b007c0c */ /* 0x000fe4000c741270 */
[----:B------:R-:W-:Y:S02]  /*2d70*/  LEA.HI.X.SX32 R3, R10, R19, 0x1, P1 ;  /* 0x000000130a037211 */ /* 0x000fe400008f0eff */
[CC--:B------:R-:W-:Y:S02]  /*2d80*/  LEA R10, P1, R15.reuse, R17.reuse, 0x1 ;  /* 0x000000110f0a7211 */ /* 0x0c0fe400078208ff */
[----:B-1----:R-:W-:Y:S01]  /*2d90*/  LEA R8, P6, R14, R17, 0x1 ;  /* 0x000000110e087211 */ /* 0x002fe200078c08ff */
[----:B-----5:R0:W-:Y:S01]  /*2da0*/  @P4 STG.E.U16 desc[UR6][R2.64], R27 ;  /* 0x0000001b02004986 */ /* 0x0201e2000c101506 */
[----:B------:R-:W-:-:S02]  /*2db0*/  LEA.HI.X.SX32 R11, R15, R19, 0x1, P1 ;  /* 0x000000130f0b7211 */ /* 0x000fc400008f0eff */
[----:B------:R-:W-:Y:S02]  /*2dc0*/  ISETP.LT.AND P1, PT, R13, UR11, !P0 ;  /* 0x0000000b0d007c0c */ /* 0x000fe4000c721270 */
[----:B------:R-:W-:Y:S02]  /*2dd0*/  ISETP.LT.AND P0, PT, R0, UR11, !P0 ;  /* 0x0000000b00007c0c */ /* 0x000fe4000c701270 */
[----:B------:R-:W-:Y:S02]  /*2de0*/  PRMT R21, R21, 0x7632, R21 ;  /* 0x0000763215157816 */ /* 0x000fe40000000015 */
[----:B------:R-:W-:Y:S02]  /*2df0*/  LEA.HI.X.SX32 R9, R14, R19, 0x1, P6 ;  /* 0x000000130e097211 */ /* 0x000fe400030f0eff */
[----:B------:R-:W-:Y:S01]  /*2e00*/  PRMT R25, R25, 0x7632, R25 ;  /* 0x0000763219197816 */ /* 0x000fe20000000019 */
[----:B------:R0:W-:Y:S01]  /*2e10*/  @P3 STG.E.U16 desc[UR6][R6.64], R21 ;  /* 0x0000001506003986 */ /* 0x0001e2000c101506 */
[----:B--2---:R-:W-:-:S02]  /*2e20*/  PRMT R5, R23, 0x7632, R5 ;  /* 0x0000763217057816 */ /* 0x004fc40000000005 */
[C---:B------:R-:W-:Y:S01]  /*2e30*/  LEA R12, P6, R16.reuse, R17, 0x1 ;  /* 0x00000011100c7211 */ /* 0x040fe200078c08ff */
[----:B------:R0:W-:Y:S03]  /*2e40*/  @P2 STG.E.U16 desc[UR6][R8.64], R25 ;  /* 0x0000001908002986 */ /* 0x0001e6000c101506 */
[----:B------:R-:W-:Y:S01]  /*2e50*/  LEA.HI.X.SX32 R13, R16, R19, 0x1, P6 ;  /* 0x00000013100d7211 */ /* 0x000fe200030f0eff */
[----:B------:R0:W-:Y:S01]  /*2e60*/  @P1 STG.E.U16 desc[UR6][R10.64], R5 ;  /* 0x000000050a001986 */ /* 0x0001e2000c101506 */
[----:B------:R-:W-:Y:S07]  /*2e70*/  @!P0 EXIT ;  /* 0x000000000000894d */ /* 0x000fee0003800000 */
[----:B0-----:R-:W-:-:S05]  /*2e80*/  PRMT R6, R27, 0x7632, R6 ;  /* 0x000076321b067816 */ /* 0x001fca0000000006 */
[----:B------:R-:W-:Y:S01]  /*2e90*/  STG.E.U16 desc[UR6][R12.64], R6 ;  /* 0x000000060c007986 */ /* 0x000fe2000c101506 */
[----:B------:R-:W-:Y:S05]  /*2ea0*/  EXIT ;  /* 0x000000000000794d */ /* 0x000fea0003800000 */
.L_x_2:
[----:B------:R-:W-:-:S00]  /*2eb0*/  BRA `(.L_x_2) ;  /* 0xfffffffc00fc7947 */ /* 0x000fc0000383ffff */
[----:B------:R-:W-:-:S00]  /*2ec0*/  NOP ;  /* 0x0000000000007918 */ /* 0x000fc00000000000 */
        /* <DEDUP_REMOVED lines=11> */
.L_x_3:


//--------------------- .nv.shared.matmul_kernel  --------------------------
	.section	.nv.shared.matmul_kernel,"aw",@nobits
	.sectionflags	@""
	.align	16
	.zero		1024


//--------------------- .nv.shared.reserved.0     --------------------------
	.section	.nv.shared.reserved.0,"aw",@nobits
	.weak		__nv_reservedSMEM_offset_0_alias
	.size		__nv_reservedSMEM_offset_0_alias, 0, 0
	.other		__nv_reservedSMEM_offset_0_alias,@"STO_CUDA_RESERVED_SHARED STV_DEFAULT"
__nv_reservedSMEM_offset_0_alias:
	.zero		0


//--------------------- .nv.constant0.matmul_kernel --------------------------
	.section	.nv.constant0.matmul_kernel,"a",@progbits
	.sectionflags	@""
	.align	4
.nv.constant0.matmul_kernel:
	.zero		608


//--------------------- SYMBOLS --------------------------

	.type		.nv.reservedSmem.offset0,@object
	.size		.nv.reservedSmem.offset0,0x4
